//
// Generated by NVIDIA NVVM Compiler
//
// Compiler Build ID: CL-36424714
// Cuda compilation tools, release 13.0, V13.0.88
// Based on NVVM 20.0.0
//

.version 9.0
.target sm_100
.address_size 64

	// .globl	_Z29multimodal_fusion_fp32_kernelPKfS0_S0_S0_S0_S0_S0_Pfiiiiiiii

.visible .entry _Z29multimodal_fusion_fp32_kernelPKfS0_S0_S0_S0_S0_S0_Pfiiiiiiii(
	.param .u64 .ptr .align 1 _Z29multimodal_fusion_fp32_kernelPKfS0_S0_S0_S0_S0_S0_Pfiiiiiiii_param_0,
	.param .u64 .ptr .align 1 _Z29multimodal_fusion_fp32_kernelPKfS0_S0_S0_S0_S0_S0_Pfiiiiiiii_param_1,
	.param .u64 .ptr .align 1 _Z29multimodal_fusion_fp32_kernelPKfS0_S0_S0_S0_S0_S0_Pfiiiiiiii_param_2,
	.param .u64 .ptr .align 1 _Z29multimodal_fusion_fp32_kernelPKfS0_S0_S0_S0_S0_S0_Pfiiiiiiii_param_3,
	.param .u64 .ptr .align 1 _Z29multimodal_fusion_fp32_kernelPKfS0_S0_S0_S0_S0_S0_Pfiiiiiiii_param_4,
	.param .u64 .ptr .align 1 _Z29multimodal_fusion_fp32_kernelPKfS0_S0_S0_S0_S0_S0_Pfiiiiiiii_param_5,
	.param .u64 .ptr .align 1 _Z29multimodal_fusion_fp32_kernelPKfS0_S0_S0_S0_S0_S0_Pfiiiiiiii_param_6,
	.param .u64 .ptr .align 1 _Z29multimodal_fusion_fp32_kernelPKfS0_S0_S0_S0_S0_S0_Pfiiiiiiii_param_7,
	.param .u32 _Z29multimodal_fusion_fp32_kernelPKfS0_S0_S0_S0_S0_S0_Pfiiiiiiii_param_8,
	.param .u32 _Z29multimodal_fusion_fp32_kernelPKfS0_S0_S0_S0_S0_S0_Pfiiiiiiii_param_9,
	.param .u32 _Z29multimodal_fusion_fp32_kernelPKfS0_S0_S0_S0_S0_S0_Pfiiiiiiii_param_10,
	.param .u32 _Z29multimodal_fusion_fp32_kernelPKfS0_S0_S0_S0_S0_S0_Pfiiiiiiii_param_11,
	.param .u32 _Z29multimodal_fusion_fp32_kernelPKfS0_S0_S0_S0_S0_S0_Pfiiiiiiii_param_12,
	.param .u32 _Z29multimodal_fusion_fp32_kernelPKfS0_S0_S0_S0_S0_S0_Pfiiiiiiii_param_13,
	.param .u32 _Z29multimodal_fusion_fp32_kernelPKfS0_S0_S0_S0_S0_S0_Pfiiiiiiii_param_14,
	.param .u32 _Z29multimodal_fusion_fp32_kernelPKfS0_S0_S0_S0_S0_S0_Pfiiiiiiii_param_15
)
{
	.reg .pred 	%p<25>;
	.reg .b32 	%r<99>;
	.reg .b32 	%f<41>;
	.reg .b64 	%rd<62>;

	ld.param.u64 	%rd9, [_Z29multimodal_fusion_fp32_kernelPKfS0_S0_S0_S0_S0_S0_Pfiiiiiiii_param_1];
	ld.param.u64 	%rd10, [_Z29multimodal_fusion_fp32_kernelPKfS0_S0_S0_S0_S0_S0_Pfiiiiiiii_param_2];
	ld.param.u64 	%rd11, [_Z29multimodal_fusion_fp32_kernelPKfS0_S0_S0_S0_S0_S0_Pfiiiiiiii_param_3];
	ld.param.u64 	%rd12, [_Z29multimodal_fusion_fp32_kernelPKfS0_S0_S0_S0_S0_S0_Pfiiiiiiii_param_4];
	ld.param.u64 	%rd13, [_Z29multimodal_fusion_fp32_kernelPKfS0_S0_S0_S0_S0_S0_Pfiiiiiiii_param_5];
	ld.param.u64 	%rd14, [_Z29multimodal_fusion_fp32_kernelPKfS0_S0_S0_S0_S0_S0_Pfiiiiiiii_param_6];
	ld.param.u64 	%rd15, [_Z29multimodal_fusion_fp32_kernelPKfS0_S0_S0_S0_S0_S0_Pfiiiiiiii_param_7];
	ld.param.u32 	%r52, [_Z29multimodal_fusion_fp32_kernelPKfS0_S0_S0_S0_S0_S0_Pfiiiiiiii_param_8];
	ld.param.u32 	%r45, [_Z29multimodal_fusion_fp32_kernelPKfS0_S0_S0_S0_S0_S0_Pfiiiiiiii_param_9];
	ld.param.u32 	%r46, [_Z29multimodal_fusion_fp32_kernelPKfS0_S0_S0_S0_S0_S0_Pfiiiiiiii_param_10];
	ld.param.u32 	%r47, [_Z29multimodal_fusion_fp32_kernelPKfS0_S0_S0_S0_S0_S0_Pfiiiiiiii_param_11];
	ld.param.u32 	%r48, [_Z29multimodal_fusion_fp32_kernelPKfS0_S0_S0_S0_S0_S0_Pfiiiiiiii_param_12];
	ld.param.u32 	%r49, [_Z29multimodal_fusion_fp32_kernelPKfS0_S0_S0_S0_S0_S0_Pfiiiiiiii_param_13];
	ld.param.u32 	%r50, [_Z29multimodal_fusion_fp32_kernelPKfS0_S0_S0_S0_S0_S0_Pfiiiiiiii_param_14];
	ld.param.u32 	%r51, [_Z29multimodal_fusion_fp32_kernelPKfS0_S0_S0_S0_S0_S0_Pfiiiiiiii_param_15];
	cvta.to.global.u64 	%rd1, %rd15;
	mov.u32 	%r1, %ctaid.x;
	mov.u32 	%r2, %ctaid.y;
	mov.u32 	%r98, %tid.x;
	setp.ge.s32 	%p1, %r1, %r52;
	setp.ge.s32 	%p2, %r2, %r51;
	or.pred  	%p3, %p1, %p2;
	@%p3 bra 	$L__BB0_25;
	cvta.to.global.u64 	%rd16, %rd14;
	cvta.to.global.u64 	%rd17, %rd9;
	mad.lo.s32 	%r4, %r51, %r1, %r2;
	mul.wide.u32 	%rd18, %r4, 4;
	add.s64 	%rd19, %rd16, %rd18;
	ld.global.nc.f32 	%f1, [%rd19];
	mul.lo.s32 	%r5, %r45, %r1;
	mul.wide.s32 	%rd20, %r5, 4;
	add.s64 	%rd2, %rd17, %rd20;
	ld.global.nc.f32 	%f5, [%rd2];
	setp.le.f32 	%p4, %f1, %f5;
	mov.b32 	%r89, 0;
	@%p4 bra 	$L__BB0_6;
	mul.wide.s32 	%rd21, %r45, 4;
	add.s64 	%rd22, %rd2, %rd21;
	ld.global.nc.f32 	%f6, [%rd22+-4];
	setp.ge.f32 	%p5, %f1, %f6;
	@%p5 bra 	$L__BB0_26;
	setp.lt.s32 	%p6, %r45, 3;
	@%p6 bra 	$L__BB0_6;
	add.s32 	%r87, %r45, -1;
	mov.b32 	%r89, 0;
$L__BB0_5:
	add.s32 	%r56, %r87, %r89;
	shr.u32 	%r57, %r56, 31;
	add.s32 	%r58, %r56, %r57;
	shr.s32 	%r59, %r58, 1;
	mul.wide.s32 	%rd23, %r59, 4;
	add.s64 	%rd24, %rd2, %rd23;
	ld.global.nc.f32 	%f7, [%rd24];
	setp.le.f32 	%p7, %f7, %f1;
	selp.b32 	%r89, %r59, %r89, %p7;
	selp.b32 	%r87, %r87, %r59, %p7;
	add.s32 	%r60, %r87, -1;
	setp.lt.s32 	%p8, %r89, %r60;
	@%p8 bra 	$L__BB0_5;
$L__BB0_6:
	mul.wide.s32 	%rd25, %r89, 4;
	add.s64 	%rd26, %rd2, %rd25;
	ld.global.nc.f32 	%f8, [%rd26];
	ld.global.nc.f32 	%f9, [%rd26+4];
	sub.f32 	%f10, %f1, %f8;
	sub.f32 	%f11, %f9, %f8;
	add.f32 	%f12, %f11, 0f322BCC77;
	div.rn.f32 	%f2, %f10, %f12;
	mul.lo.s32 	%r13, %r47, %r1;
	cvta.to.global.u64 	%rd27, %rd11;
	mul.wide.s32 	%rd28, %r13, 4;
	add.s64 	%rd3, %rd27, %rd28;
	ld.global.nc.f32 	%f13, [%rd3];
	setp.le.f32 	%p9, %f1, %f13;
	mov.b32 	%r92, 0;
	@%p9 bra 	$L__BB0_11;
	mul.wide.s32 	%rd29, %r47, 4;
	add.s64 	%rd30, %rd3, %rd29;
	ld.global.nc.f32 	%f14, [%rd30+-4];
	setp.ge.f32 	%p10, %f1, %f14;
	@%p10 bra 	$L__BB0_27;
	setp.lt.s32 	%p11, %r47, 3;
	@%p11 bra 	$L__BB0_11;
	add.s32 	%r90, %r47, -1;
	mov.b32 	%r92, 0;
$L__BB0_10:
	add.s32 	%r64, %r90, %r92;
	shr.u32 	%r65, %r64, 31;
	add.s32 	%r66, %r64, %r65;
	shr.s32 	%r67, %r66, 1;
	mul.wide.s32 	%rd31, %r67, 4;
	add.s64 	%rd32, %rd3, %rd31;
	ld.global.nc.f32 	%f15, [%rd32];
	setp.le.f32 	%p12, %f15, %f1;
	selp.b32 	%r92, %r67, %r92, %p12;
	selp.b32 	%r90, %r90, %r67, %p12;
	add.s32 	%r68, %r90, -1;
	setp.lt.s32 	%p13, %r92, %r68;
	@%p13 bra 	$L__BB0_10;
$L__BB0_11:
	mul.wide.s32 	%rd33, %r92, 4;
	add.s64 	%rd34, %rd3, %rd33;
	ld.global.nc.f32 	%f16, [%rd34];
	ld.global.nc.f32 	%f17, [%rd34+4];
	sub.f32 	%f18, %f1, %f16;
	sub.f32 	%f19, %f17, %f16;
	add.f32 	%f20, %f19, 0f322BCC77;
	div.rn.f32 	%f3, %f18, %f20;
	mul.lo.s32 	%r21, %r49, %r1;
	cvta.to.global.u64 	%rd35, %rd13;
	mul.wide.s32 	%rd36, %r21, 4;
	add.s64 	%rd4, %rd35, %rd36;
	ld.global.nc.f32 	%f21, [%rd4];
	setp.le.f32 	%p14, %f1, %f21;
	mov.b32 	%r95, 0;
	@%p14 bra 	$L__BB0_16;
	mul.wide.s32 	%rd37, %r49, 4;
	add.s64 	%rd38, %rd4, %rd37;
	ld.global.nc.f32 	%f22, [%rd38+-4];
	setp.ge.f32 	%p15, %f1, %f22;
	@%p15 bra 	$L__BB0_28;
	setp.lt.s32 	%p16, %r49, 3;
	@%p16 bra 	$L__BB0_16;
	add.s32 	%r93, %r49, -1;
	mov.b32 	%r95, 0;
$L__BB0_15:
	add.s32 	%r72, %r93, %r95;
	shr.u32 	%r73, %r72, 31;
	add.s32 	%r74, %r72, %r73;
	shr.s32 	%r75, %r74, 1;
	mul.wide.s32 	%rd39, %r75, 4;
	add.s64 	%rd40, %rd4, %rd39;
	ld.global.nc.f32 	%f23, [%rd40];
	setp.le.f32 	%p17, %f23, %f1;
	selp.b32 	%r95, %r75, %r95, %p17;
	selp.b32 	%r93, %r93, %r75, %p17;
	add.s32 	%r76, %r93, -1;
	setp.lt.s32 	%p18, %r95, %r76;
	@%p18 bra 	$L__BB0_15;
$L__BB0_16:
	mul.wide.s32 	%rd41, %r95, 4;
	add.s64 	%rd42, %rd4, %rd41;
	ld.global.nc.f32 	%f24, [%rd42];
	ld.global.nc.f32 	%f25, [%rd42+4];
	sub.f32 	%f26, %f1, %f24;
	sub.f32 	%f27, %f25, %f24;
	add.f32 	%f28, %f27, 0f322BCC77;
	div.rn.f32 	%f4, %f26, %f28;
	add.s32 	%r29, %r48, %r46;
	add.s32 	%r77, %r29, %r50;
	mul.lo.s32 	%r30, %r4, %r77;
	setp.ge.s32 	%p19, %r98, %r46;
	@%p19 bra 	$L__BB0_19;
	ld.param.u64 	%rd61, [_Z29multimodal_fusion_fp32_kernelPKfS0_S0_S0_S0_S0_S0_Pfiiiiiiii_param_0];
	add.s32 	%r78, %r89, %r5;
	mul.lo.s32 	%r31, %r78, %r46;
	mov.u32 	%r32, %ntid.x;
	cvta.to.global.u64 	%rd5, %rd61;
	mul.wide.s32 	%rd45, %r46, 4;
	mov.u32 	%r96, %r98;
$L__BB0_18:
	add.s32 	%r79, %r96, %r31;
	mul.wide.s32 	%rd43, %r79, 4;
	add.s64 	%rd44, %rd5, %rd43;
	ld.global.nc.f32 	%f29, [%rd44];
	add.s64 	%rd46, %rd44, %rd45;
	ld.global.nc.f32 	%f30, [%rd46];
	sub.f32 	%f31, %f30, %f29;
	fma.rn.f32 	%f32, %f2, %f31, %f29;
	add.s32 	%r80, %r96, %r30;
	mul.wide.s32 	%rd47, %r80, 4;
	add.s64 	%rd48, %rd1, %rd47;
	st.global.f32 	[%rd48], %f32;
	add.s32 	%r96, %r96, %r32;
	setp.lt.s32 	%p20, %r96, %r46;
	@%p20 bra 	$L__BB0_18;
$L__BB0_19:
	setp.ge.s32 	%p21, %r98, %r48;
	@%p21 bra 	$L__BB0_22;
	add.s32 	%r81, %r92, %r13;
	mul.lo.s32 	%r33, %r81, %r48;
	add.s32 	%r34, %r30, %r46;
	mov.u32 	%r35, %ntid.x;
	cvta.to.global.u64 	%rd6, %rd10;
	mul.wide.s32 	%rd51, %r48, 4;
	mov.u32 	%r97, %r98;
$L__BB0_21:
	add.s32 	%r82, %r97, %r33;
	mul.wide.s32 	%rd49, %r82, 4;
	add.s64 	%rd50, %rd6, %rd49;
	ld.global.nc.f32 	%f33, [%rd50];
	add.s64 	%rd52, %rd50, %rd51;
	ld.global.nc.f32 	%f34, [%rd52];
	sub.f32 	%f35, %f34, %f33;
	fma.rn.f32 	%f36, %f3, %f35, %f33;
	add.s32 	%r83, %r34, %r97;
	mul.wide.s32 	%rd53, %r83, 4;
	add.s64 	%rd54, %rd1, %rd53;
	st.global.f32 	[%rd54], %f36;
	add.s32 	%r97, %r97, %r35;
	setp.lt.s32 	%p22, %r97, %r48;
	@%p22 bra 	$L__BB0_21;
$L__BB0_22:
	setp.ge.s32 	%p23, %r98, %r50;
	@%p23 bra 	$L__BB0_25;
	add.s32 	%r84, %r95, %r21;
	mul.lo.s32 	%r38, %r84, %r50;
	add.s32 	%r39, %r29, %r30;
	mov.u32 	%r40, %ntid.x;
	cvta.to.global.u64 	%rd7, %rd12;
	mul.wide.s32 	%rd57, %r50, 4;
$L__BB0_24:
	add.s32 	%r85, %r98, %r38;
	mul.wide.s32 	%rd55, %r85, 4;
	add.s64 	%rd56, %rd7, %rd55;
	ld.global.nc.f32 	%f37, [%rd56];
	add.s64 	%rd58, %rd56, %rd57;
	ld.global.nc.f32 	%f38, [%rd58];
	sub.f32 	%f39, %f38, %f37;
	fma.rn.f32 	%f40, %f4, %f39, %f37;
	add.s32 	%r86, %r39, %r98;
	mul.wide.s32 	%rd59, %r86, 4;
	add.s64 	%rd60, %rd1, %rd59;
	st.global.f32 	[%rd60], %f40;
	add.s32 	%r98, %r98, %r40;
	setp.lt.s32 	%p24, %r98, %r50;
	@%p24 bra 	$L__BB0_24;
$L__BB0_25:
	ret;
$L__BB0_26:
	add.s32 	%r89, %r45, -2;
	bra.uni 	$L__BB0_6;
$L__BB0_27:
	add.s32 	%r92, %r47, -2;
	bra.uni 	$L__BB0_11;
$L__BB0_28:
	add.s32 	%r95, %r49, -2;
	bra.uni 	$L__BB0_16;

}
	// .globl	_Z29multimodal_fusion_bf16_kernelPK13__nv_bfloat16PKfS1_S3_S1_S3_S3_PS_iiiiiiii
.visible .entry _Z29multimodal_fusion_bf16_kernelPK13__nv_bfloat16PKfS1_S3_S1_S3_S3_PS_iiiiiiii(
	.param .u64 .ptr .align 1 _Z29multimodal_fusion_bf16_kernelPK13__nv_bfloat16PKfS1_S3_S1_S3_S3_PS_iiiiiiii_param_0,
	.param .u64 .ptr .align 1 _Z29multimodal_fusion_bf16_kernelPK13__nv_bfloat16PKfS1_S3_S1_S3_S3_PS_iiiiiiii_param_1,
	.param .u64 .ptr .align 1 _Z29multimodal_fusion_bf16_kernelPK13__nv_bfloat16PKfS1_S3_S1_S3_S3_PS_iiiiiiii_param_2,
	.param .u64 .ptr .align 1 _Z29multimodal_fusion_bf16_kernelPK13__nv_bfloat16PKfS1_S3_S1_S3_S3_PS_iiiiiiii_param_3,
	.param .u64 .ptr .align 1 _Z29multimodal_fusion_bf16_kernelPK13__nv_bfloat16PKfS1_S3_S1_S3_S3_PS_iiiiiiii_param_4,
	.param .u64 .ptr .align 1 _Z29multimodal_fusion_bf16_kernelPK13__nv_bfloat16PKfS1_S3_S1_S3_S3_PS_iiiiiiii_param_5,
	.param .u64 .ptr .align 1 _Z29multimodal_fusion_bf16_kernelPK13__nv_bfloat16PKfS1_S3_S1_S3_S3_PS_iiiiiiii_param_6,
	.param .u64 .ptr .align 1 _Z29multimodal_fusion_bf16_kernelPK13__nv_bfloat16PKfS1_S3_S1_S3_S3_PS_iiiiiiii_param_7,
	.param .u32 _Z29multimodal_fusion_bf16_kernelPK13__nv_bfloat16PKfS1_S3_S1_S3_S3_PS_iiiiiiii_param_8,
	.param .u32 _Z29multimodal_fusion_bf16_kernelPK13__nv_bfloat16PKfS1_S3_S1_S3_S3_PS_iiiiiiii_param_9,
	.param .u32 _Z29multimodal_fusion_bf16_kernelPK13__nv_bfloat16PKfS1_S3_S1_S3_S3_PS_iiiiiiii_param_10,
	.param .u32 _Z29multimodal_fusion_bf16_kernelPK13__nv_bfloat16PKfS1_S3_S1_S3_S3_PS_iiiiiiii_param_11,
	.param .u32 _Z29multimodal_fusion_bf16_kernelPK13__nv_bfloat16PKfS1_S3_S1_S3_S3_PS_iiiiiiii_param_12,
	.param .u32 _Z29multimodal_fusion_bf16_kernelPK13__nv_bfloat16PKfS1_S3_S1_S3_S3_PS_iiiiiiii_param_13,
	.param .u32 _Z29multimodal_fusion_bf16_kernelPK13__nv_bfloat16PKfS1_S3_S1_S3_S3_PS_iiiiiiii_param_14,
	.param .u32 _Z29multimodal_fusion_bf16_kernelPK13__nv_bfloat16PKfS1_S3_S1_S3_S3_PS_iiiiiiii_param_15
)
{
	.reg .pred 	%p<25>;
	.reg .b16 	%rs<10>;
	.reg .b32 	%r<99>;
	.reg .b32 	%f<41>;
	.reg .b64 	%rd<62>;

	ld.param.u64 	%rd9, [_Z29multimodal_fusion_bf16_kernelPK13__nv_bfloat16PKfS1_S3_S1_S3_S3_PS_iiiiiiii_param_1];
	ld.param.u64 	%rd10, [_Z29multimodal_fusion_bf16_kernelPK13__nv_bfloat16PKfS1_S3_S1_S3_S3_PS_iiiiiiii_param_2];
	ld.param.u64 	%rd11, [_Z29multimodal_fusion_bf16_kernelPK13__nv_bfloat16PKfS1_S3_S1_S3_S3_PS_iiiiiiii_param_3];
	ld.param.u64 	%rd12, [_Z29multimodal_fusion_bf16_kernelPK13__nv_bfloat16PKfS1_S3_S1_S3_S3_PS_iiiiiiii_param_4];
	ld.param.u64 	%rd13, [_Z29multimodal_fusion_bf16_kernelPK13__nv_bfloat16PKfS1_S3_S1_S3_S3_PS_iiiiiiii_param_5];
	ld.param.u64 	%rd14, [_Z29multimodal_fusion_bf16_kernelPK13__nv_bfloat16PKfS1_S3_S1_S3_S3_PS_iiiiiiii_param_6];
	ld.param.u64 	%rd15, [_Z29multimodal_fusion_bf16_kernelPK13__nv_bfloat16PKfS1_S3_S1_S3_S3_PS_iiiiiiii_param_7];
	ld.param.u32 	%r52, [_Z29multimodal_fusion_bf16_kernelPK13__nv_bfloat16PKfS1_S3_S1_S3_S3_PS_iiiiiiii_param_8];
	ld.param.u32 	%r45, [_Z29multimodal_fusion_bf16_kernelPK13__nv_bfloat16PKfS1_S3_S1_S3_S3_PS_iiiiiiii_param_9];
	ld.param.u32 	%r46, [_Z29multimodal_fusion_bf16_kernelPK13__nv_bfloat16PKfS1_S3_S1_S3_S3_PS_iiiiiiii_param_10];
	ld.param.u32 	%r47, [_Z29multimodal_fusion_bf16_kernelPK13__nv_bfloat16PKfS1_S3_S1_S3_S3_PS_iiiiiiii_param_11];
	ld.param.u32 	%r48, [_Z29multimodal_fusion_bf16_kernelPK13__nv_bfloat16PKfS1_S3_S1_S3_S3_PS_iiiiiiii_param_12];
	ld.param.u32 	%r49, [_Z29multimodal_fusion_bf16_kernelPK13__nv_bfloat16PKfS1_S3_S1_S3_S3_PS_iiiiiiii_param_13];
	ld.param.u32 	%r50, [_Z29multimodal_fusion_bf16_kernelPK13__nv_bfloat16PKfS1_S3_S1_S3_S3_PS_iiiiiiii_param_14];
	ld.param.u32 	%r51, [_Z29multimodal_fusion_bf16_kernelPK13__nv_bfloat16PKfS1_S3_S1_S3_S3_PS_iiiiiiii_param_15];
	cvta.to.global.u64 	%rd1, %rd15;
	mov.u32 	%r1, %ctaid.x;
	mov.u32 	%r2, %ctaid.y;
	mov.u32 	%r98, %tid.x;
	setp.ge.s32 	%p1, %r1, %r52;
	setp.ge.s32 	%p2, %r2, %r51;
	or.pred  	%p3, %p1, %p2;
	@%p3 bra 	$L__BB1_25;
	cvta.to.global.u64 	%rd16, %rd14;
	cvta.to.global.u64 	%rd17, %rd9;
	mad.lo.s32 	%r4, %r51, %r1, %r2;
	mul.wide.u32 	%rd18, %r4, 4;
	add.s64 	%rd19, %rd16, %rd18;
	ld.global.nc.f32 	%f1, [%rd19];
	mul.lo.s32 	%r5, %r45, %r1;
	mul.wide.s32 	%rd20, %r5, 4;
	add.s64 	%rd2, %rd17, %rd20;
	ld.global.nc.f32 	%f5, [%rd2];
	setp.le.f32 	%p4, %f1, %f5;
	mov.b32 	%r89, 0;
	@%p4 bra 	$L__BB1_6;
	mul.wide.s32 	%rd21, %r45, 4;
	add.s64 	%rd22, %rd2, %rd21;
	ld.global.nc.f32 	%f6, [%rd22+-4];
	setp.ge.f32 	%p5, %f1, %f6;
	@%p5 bra 	$L__BB1_26;
	setp.lt.s32 	%p6, %r45, 3;
	@%p6 bra 	$L__BB1_6;
	add.s32 	%r87, %r45, -1;
	mov.b32 	%r89, 0;
$L__BB1_5:
	add.s32 	%r56, %r87, %r89;
	shr.u32 	%r57, %r56, 31;
	add.s32 	%r58, %r56, %r57;
	shr.s32 	%r59, %r58, 1;
	mul.wide.s32 	%rd23, %r59, 4;
	add.s64 	%rd24, %rd2, %rd23;
	ld.global.nc.f32 	%f7, [%rd24];
	setp.le.f32 	%p7, %f7, %f1;
	selp.b32 	%r89, %r59, %r89, %p7;
	selp.b32 	%r87, %r87, %r59, %p7;
	add.s32 	%r60, %r87, -1;
	setp.lt.s32 	%p8, %r89, %r60;
	@%p8 bra 	$L__BB1_5;
$L__BB1_6:
	mul.wide.s32 	%rd25, %r89, 4;
	add.s64 	%rd26, %rd2, %rd25;
	ld.global.nc.f32 	%f8, [%rd26];
	sub.f32 	%f9, %f1, %f8;
	ld.global.nc.f32 	%f10, [%rd26+4];
	sub.f32 	%f11, %f10, %f8;
	add.f32 	%f12, %f11, 0f322BCC77;
	div.rn.f32 	%f2, %f9, %f12;
	mul.lo.s32 	%r13, %r47, %r1;
	cvta.to.global.u64 	%rd27, %rd11;
	mul.wide.s32 	%rd28, %r13, 4;
	add.s64 	%rd3, %rd27, %rd28;
	ld.global.nc.f32 	%f13, [%rd3];
	setp.le.f32 	%p9, %f1, %f13;
	mov.b32 	%r92, 0;
	@%p9 bra 	$L__BB1_11;
	mul.wide.s32 	%rd29, %r47, 4;
	add.s64 	%rd30, %rd3, %rd29;
	ld.global.nc.f32 	%f14, [%rd30+-4];
	setp.ge.f32 	%p10, %f1, %f14;
	@%p10 bra 	$L__BB1_27;
	setp.lt.s32 	%p11, %r47, 3;
	@%p11 bra 	$L__BB1_11;
	add.s32 	%r90, %r47, -1;
	mov.b32 	%r92, 0;
$L__BB1_10:
	add.s32 	%r64, %r90, %r92;
	shr.u32 	%r65, %r64, 31;
	add.s32 	%r66, %r64, %r65;
	shr.s32 	%r67, %r66, 1;
	mul.wide.s32 	%rd31, %r67, 4;
	add.s64 	%rd32, %rd3, %rd31;
	ld.global.nc.f32 	%f15, [%rd32];
	setp.le.f32 	%p12, %f15, %f1;
	selp.b32 	%r92, %r67, %r92, %p12;
	selp.b32 	%r90, %r90, %r67, %p12;
	add.s32 	%r68, %r90, -1;
	setp.lt.s32 	%p13, %r92, %r68;
	@%p13 bra 	$L__BB1_10;
$L__BB1_11:
	mul.wide.s32 	%rd33, %r92, 4;
	add.s64 	%rd34, %rd3, %rd33;
	ld.global.nc.f32 	%f16, [%rd34];
	sub.f32 	%f17, %f1, %f16;
	ld.global.nc.f32 	%f18, [%rd34+4];
	sub.f32 	%f19, %f18, %f16;
	add.f32 	%f20, %f19, 0f322BCC77;
	div.rn.f32 	%f3, %f17, %f20;
	mul.lo.s32 	%r21, %r49, %r1;
	cvta.to.global.u64 	%rd35, %rd13;
	mul.wide.s32 	%rd36, %r21, 4;
	add.s64 	%rd4, %rd35, %rd36;
	ld.global.nc.f32 	%f21, [%rd4];
	setp.le.f32 	%p14, %f1, %f21;
	mov.b32 	%r95, 0;
	@%p14 bra 	$L__BB1_16;
	mul.wide.s32 	%rd37, %r49, 4;
	add.s64 	%rd38, %rd4, %rd37;
	ld.global.nc.f32 	%f22, [%rd38+-4];
	setp.ge.f32 	%p15, %f1, %f22;
	@%p15 bra 	$L__BB1_28;
	setp.lt.s32 	%p16, %r49, 3;
	@%p16 bra 	$L__BB1_16;
	add.s32 	%r93, %r49, -1;
	mov.b32 	%r95, 0;
$L__BB1_15:
	add.s32 	%r72, %r93, %r95;
	shr.u32 	%r73, %r72, 31;
	add.s32 	%r74, %r72, %r73;
	shr.s32 	%r75, %r74, 1;
	mul.wide.s32 	%rd39, %r75, 4;
	add.s64 	%rd40, %rd4, %rd39;
	ld.global.nc.f32 	%f23, [%rd40];
	setp.le.f32 	%p17, %f23, %f1;
	selp.b32 	%r95, %r75, %r95, %p17;
	selp.b32 	%r93, %r93, %r75, %p17;
	add.s32 	%r76, %r93, -1;
	setp.lt.s32 	%p18, %r95, %r76;
	@%p18 bra 	$L__BB1_15;
$L__BB1_16:
	mul.wide.s32 	%rd41, %r95, 4;
	add.s64 	%rd42, %rd4, %rd41;
	ld.global.nc.f32 	%f24, [%rd42];
	sub.f32 	%f25, %f1, %f24;
	ld.global.nc.f32 	%f26, [%rd42+4];
	sub.f32 	%f27, %f26, %f24;
	add.f32 	%f28, %f27, 0f322BCC77;
	div.rn.f32 	%f4, %f25, %f28;
	add.s32 	%r29, %r48, %r46;
	add.s32 	%r77, %r29, %r50;
	mul.lo.s32 	%r30, %r4, %r77;
	setp.ge.s32 	%p19, %r98, %r46;
	@%p19 bra 	$L__BB1_19;
	ld.param.u64 	%rd61, [_Z29multimodal_fusion_bf16_kernelPK13__nv_bfloat16PKfS1_S3_S1_S3_S3_PS_iiiiiiii_param_0];
	add.s32 	%r78, %r89, %r5;
	mul.lo.s32 	%r31, %r78, %r46;
	mov.u32 	%r32, %ntid.x;
	cvta.to.global.u64 	%rd5, %rd61;
	mul.wide.s32 	%rd45, %r46, 2;
	mov.u32 	%r96, %r98;
$L__BB1_18:
	add.s32 	%r79, %r96, %r31;
	mul.wide.s32 	%rd43, %r79, 2;
	add.s64 	%rd44, %rd5, %rd43;
	ld.global.nc.u16 	%rs1, [%rd44];
	add.s64 	%rd46, %rd44, %rd45;
	ld.global.nc.u16 	%rs2, [%rd46];
	// begin inline asm
	{ cvt.f32.bf16 %f29, %rs1;}

	// end inline asm
	// begin inline asm
	{ cvt.f32.bf16 %f30, %rs2;}

	// end inline asm
	sub.f32 	%f32, %f30, %f29;
	fma.rn.f32 	%f31, %f2, %f32, %f29;
	// begin inline asm
	{  cvt.rn.bf16.f32 %rs3, %f31;}

	// end inline asm
	add.s32 	%r80, %r96, %r30;
	mul.wide.s32 	%rd47, %r80, 2;
	add.s64 	%rd48, %rd1, %rd47;
	st.global.u16 	[%rd48], %rs3;
	add.s32 	%r96, %r96, %r32;
	setp.lt.s32 	%p20, %r96, %r46;
	@%p20 bra 	$L__BB1_18;
$L__BB1_19:
	setp.ge.s32 	%p21, %r98, %r48;
	@%p21 bra 	$L__BB1_22;
	add.s32 	%r81, %r92, %r13;
	mul.lo.s32 	%r33, %r81, %r48;
	add.s32 	%r34, %r30, %r46;
	mov.u32 	%r35, %ntid.x;
	cvta.to.global.u64 	%rd6, %rd10;
	mul.wide.s32 	%rd51, %r48, 2;
	mov.u32 	%r97, %r98;
$L__BB1_21:
	add.s32 	%r82, %r97, %r33;
	mul.wide.s32 	%rd49, %r82, 2;
	add.s64 	%rd50, %rd6, %rd49;
	ld.global.nc.u16 	%rs4, [%rd50];
	add.s64 	%rd52, %rd50, %rd51;
	ld.global.nc.u16 	%rs5, [%rd52];
	// begin inline asm
	{ cvt.f32.bf16 %f33, %rs4;}

	// end inline asm
	// begin inline asm
	{ cvt.f32.bf16 %f34, %rs5;}

	// end inline asm
	sub.f32 	%f36, %f34, %f33;
	fma.rn.f32 	%f35, %f3, %f36, %f33;
	// begin inline asm
	{  cvt.rn.bf16.f32 %rs6, %f35;}

	// end inline asm
	add.s32 	%r83, %r34, %r97;
	mul.wide.s32 	%rd53, %r83, 2;
	add.s64 	%rd54, %rd1, %rd53;
	st.global.u16 	[%rd54], %rs6;
	add.s32 	%r97, %r97, %r35;
	setp.lt.s32 	%p22, %r97, %r48;
	@%p22 bra 	$L__BB1_21;
$L__BB1_22:
	setp.ge.s32 	%p23, %r98, %r50;
	@%p23 bra 	$L__BB1_25;
	add.s32 	%r84, %r95, %r21;
	mul.lo.s32 	%r38, %r84, %r50;
	add.s32 	%r39, %r29, %r30;
	mov.u32 	%r40, %ntid.x;
	cvta.to.global.u64 	%rd7, %rd12;
	mul.wide.s32 	%rd57, %r50, 2;
$L__BB1_24:
	add.s32 	%r85, %r98, %r38;
	mul.wide.s32 	%rd55, %r85, 2;
	add.s64 	%rd56, %rd7, %rd55;
	ld.global.nc.u16 	%rs7, [%rd56];
	add.s64 	%rd58, %rd56, %rd57;
	ld.global.nc.u16 	%rs8, [%rd58];
	// begin inline asm
	{ cvt.f32.bf16 %f37, %rs7;}

	// end inline asm
	// begin inline asm
	{ cvt.f32.bf16 %f38, %rs8;}

	// end inline asm
	sub.f32 	%f40, %f38, %f37;
	fma.rn.f32 	%f39, %f4, %f40, %f37;
	// begin inline asm
	{  cvt.rn.bf16.f32 %rs9, %f39;}

	// end inline asm
	add.s32 	%r86, %r39, %r98;
	mul.wide.s32 	%rd59, %r86, 2;
	add.s64 	%rd60, %rd1, %rd59;
	st.global.u16 	[%rd60], %rs9;
	add.s32 	%r98, %r98, %r40;
	setp.lt.s32 	%p24, %r98, %r50;
	@%p24 bra 	$L__BB1_24;
$L__BB1_25:
	ret;
$L__BB1_26:
	add.s32 	%r89, %r45, -2;
	bra.uni 	$L__BB1_6;
$L__BB1_27:
	add.s32 	%r92, %r47, -2;
	bra.uni 	$L__BB1_11;
$L__BB1_28:
	add.s32 	%r95, %r49, -2;
	bra.uni 	$L__BB1_16;

}


// ===== COMPILED SASS (sm_100) =====

	.target	sm_100

	.elftype	@"ET_EXEC"


//--------------------- .note.nv.tkinfo           --------------------------
	.section	.note.nv.tkinfo,"",@"SHT_NOTE"
	.sectionflags	@"SHF_NOTE_NV_TKINFO"
	.tkinfo
        /*0018*/ 	.word	0x00000002
        /*0030*/ 	.string	""
        /*0030*/ 	.string	"ptxas"
        /*0030*/ 	.string	"Cuda compilation tools, release 13.0, V13.0.88"
        /*0030*/ 	.string	"Build cuda_13.0.r13.0/compiler.36424714_0"
        /*0030*/ 	.string	"-arch sm_100 -m 64 "



//--------------------- .note.nv.cuinfo           --------------------------
	.section	.note.nv.cuinfo,"",@"SHT_NOTE"
	.sectionflags	@"SHF_NOTE_NV_CUINFO"
        /*0018*/ 	.short	0x0002
        /*001a*/ 	.short	0x0064
        /*001c*/ 	.short	0x0082
	.zero		2


//--------------------- .nv.info                  --------------------------
	.section	.nv.info,"",@"SHT_CUDA_INFO"
	.align	4


	//----- nvinfo : EIATTR_REGCOUNT
	.align		4
        /*0000*/ 	.byte	0x04, 0x2f
        /*0002*/ 	.short	(.L_1 - .L_0)
	.align		4
.L_0:
        /*0004*/ 	.word	index@(_Z29multimodal_fusion_fp32_kernelPKfS0_S0_S0_S0_S0_S0_Pfiiiiiiii)
        /*0008*/ 	.word	0x00000020


	//----- nvinfo : EIATTR_FRAME_SIZE
	.align		4
.L_1:
        /*000c*/ 	.byte	0x04, 0x11
        /*000e*/ 	.short	(.L_3 - .L_2)
	.align		4
.L_2:
        /*0010*/ 	.word	index@($__internal_1_$__cuda_sm3x_div_rn_noftz_f32_slowpath)
        /*0014*/ 	.word	0x00000000


	//----- nvinfo : EIATTR_FRAME_SIZE
	.align		4
.L_3:
        /*0018*/ 	.byte	0x04, 0x11
        /*001a*/ 	.short	(.L_5 - .L_4)
	.align		4
.L_4:
        /*001c*/ 	.word	index@(_Z29multimodal_fusion_fp32_kernelPKfS0_S0_S0_S0_S0_S0_Pfiiiiiiii)
        /*0020*/ 	.word	0x00000000


	//----- nvinfo : EIATTR_REGCOUNT
	.align		4
.L_5:
        /*0024*/ 	.byte	0x04, 0x2f
        /*0026*/ 	.short	(.L_7 - .L_6)
	.align		4
.L_6:
        /*0028*/ 	.word	index@(_Z29multimodal_fusion_bf16_kernelPK13__nv_bfloat16PKfS1_S3_S1_S3_S3_PS_iiiiiiii)
        /*002c*/ 	.word	0x0000001e


	//----- nvinfo : EIATTR_FRAME_SIZE
	.align		4
.L_7:
        /*0030*/ 	.byte	0x04, 0x11
        /*0032*/ 	.short	(.L_9 - .L_8)
	.align		4
.L_8:
        /*0034*/ 	.word	index@($__internal_0_$__cuda_sm3x_div_rn_noftz_f32_slowpath)
        /*0038*/ 	.word	0x00000000


	//----- nvinfo : EIATTR_FRAME_SIZE
	.align		4
.L_9:
        /*003c*/ 	.byte	0x04, 0x11
        /*003e*/ 	.short	(.L_11 - .L_10)
	.align		4
.L_10:
        /*0040*/ 	.word	index@(_Z29multimodal_fusion_bf16_kernelPK13__nv_bfloat16PKfS1_S3_S1_S3_S3_PS_iiiiiiii)
        /*0044*/ 	.word	0x00000000


	//----- nvinfo : EIATTR_MIN_STACK_SIZE
	.align		4
.L_11:
        /*0048*/ 	.byte	0x04, 0x12
        /*004a*/ 	.short	(.L_13 - .L_12)
	.align		4
.L_12:
        /*004c*/ 	.word	index@(_Z29multimodal_fusion_bf16_kernelPK13__nv_bfloat16PKfS1_S3_S1_S3_S3_PS_iiiiiiii)
        /*0050*/ 	.word	0x00000000


	//----- nvinfo : EIATTR_MIN_STACK_SIZE
	.align		4
.L_13:
        /*0054*/ 	.byte	0x04, 0x12
        /*0056*/ 	.short	(.L_15 - .L_14)
	.align		4
.L_14:
        /*0058*/ 	.word	index@(_Z29multimodal_fusion_fp32_kernelPKfS0_S0_S0_S0_S0_S0_Pfiiiiiiii)
        /*005c*/ 	.word	0x00000000
.L_15:


//--------------------- .nv.compat                --------------------------
	.section	.nv.compat,"",@"SHT_CUDA_COMPAT_INFO"
	.align	4
        /*0000*/ 	.byte	0x02, 0x09, 0x00, 0x00, 0x02, 0x02, 0x01, 0x00, 0x02, 0x05, 0x05, 0x00, 0x03, 0x07, 0x01, 0x01
        /*0010*/ 	.byte	0x02, 0x03, 0x00, 0x00, 0x02, 0x06, 0x01, 0x00, 0x04, 0x0b, 0x08, 0x00, 0x01, 0x00, 0x00, 0x00
        /*0020*/ 	.byte	0x00, 0x00, 0x00, 0x00


//--------------------- .nv.info._Z29multimodal_fusion_bf16_kernelPK13__nv_bfloat16PKfS1_S3_S1_S3_S3_PS_iiiiiiii --------------------------
	.section	.nv.info._Z29multimodal_fusion_bf16_kernelPK13__nv_bfloat16PKfS1_S3_S1_S3_S3_PS_iiiiiiii,"",@"SHT_CUDA_INFO"
	.sectionflags	@""
	.align	4


	//----- nvinfo : EIATTR_CUDA_API_VERSION
	.align		4
        /*0000*/ 	.byte	0x04, 0x37
        /*0002*/ 	.short	(.L_17 - .L_16)
.L_16:
        /*0004*/ 	.word	0x00000082


	//----- nvinfo : EIATTR_KPARAM_INFO
	.align		4
.L_17:
        /*0008*/ 	.byte	0x04, 0x17
        /*000a*/ 	.short	(.L_19 - .L_18)
.L_18:
        /*000c*/ 	.word	0x00000000
        /*0010*/ 	.short	0x000f
        /*0012*/ 	.short	0x005c
        /*0014*/ 	.byte	0x00, 0xf0, 0x11, 0x00


	//----- nvinfo : EIATTR_KPARAM_INFO
	.align		4
.L_19:
        /*0018*/ 	.byte	0x04, 0x17
        /*001a*/ 	.short	(.L_21 - .L_20)
.L_20:
        /*001c*/ 	.word	0x00000000
        /*0020*/ 	.short	0x000e
        /*0022*/ 	.short	0x0058
        /*0024*/ 	.byte	0x00, 0xf0, 0x11, 0x00


	//----- nvinfo : EIATTR_KPARAM_INFO
	.align		4
.L_21:
        /*0028*/ 	.byte	0x04, 0x17
        /*002a*/ 	.short	(.L_23 - .L_22)
.L_22:
        /*002c*/ 	.word	0x00000000
        /*0030*/ 	.short	0x000d
        /*0032*/ 	.short	0x0054
        /*0034*/ 	.byte	0x00, 0xf0, 0x11, 0x00


	//----- nvinfo : EIATTR_KPARAM_INFO
	.align		4
.L_23:
        /*0038*/ 	.byte	0x04, 0x17
        /*003a*/ 	.short	(.L_25 - .L_24)
.L_24:
        /*003c*/ 	.word	0x00000000
        /*0040*/ 	.short	0x000c
        /*0042*/ 	.short	0x0050
        /*0044*/ 	.byte	0x00, 0xf0, 0x11, 0x00


	//----- nvinfo : EIATTR_KPARAM_INFO
	.align		4
.L_25:
        /*0048*/ 	.byte	0x04, 0x17
        /*004a*/ 	.short	(.L_27 - .L_26)
.L_26:
        /*004c*/ 	.word	0x00000000
        /*0050*/ 	.short	0x000b
        /*0052*/ 	.short	0x004c
        /*0054*/ 	.byte	0x00, 0xf0, 0x11, 0x00


	//----- nvinfo : EIATTR_KPARAM_INFO
	.align		4
.L_27:
        /*0058*/ 	.byte	0x04, 0x17
        /*005a*/ 	.short	(.L_29 - .L_28)
.L_28:
        /*005c*/ 	.word	0x00000000
        /*0060*/ 	.short	0x000a
        /*0062*/ 	.short	0x0048
        /*0064*/ 	.byte	0x00, 0xf0, 0x11, 0x00


	//----- nvinfo : EIATTR_KPARAM_INFO
	.align		4
.L_29:
        /*0068*/ 	.byte	0x04, 0x17
        /*006a*/ 	.short	(.L_31 - .L_30)
.L_30:
        /*006c*/ 	.word	0x00000000
        /*0070*/ 	.short	0x0009
        /*0072*/ 	.short	0x0044
        /*0074*/ 	.byte	0x00, 0xf0, 0x11, 0x00


	//----- nvinfo : EIATTR_KPARAM_INFO
	.align		4
.L_31:
        /*0078*/ 	.byte	0x04, 0x17
        /*007a*/ 	.short	(.L_33 - .L_32)
.L_32:
        /*007c*/ 	.word	0x00000000
        /*0080*/ 	.short	0x0008
        /*0082*/ 	.short	0x0040
        /*0084*/ 	.byte	0x00, 0xf0, 0x11, 0x00


	//----- nvinfo : EIATTR_KPARAM_INFO
	.align		4
.L_33:
        /*0088*/ 	.byte	0x04, 0x17
        /*008a*/ 	.short	(.L_35 - .L_34)
.L_34:
        /*008c*/ 	.word	0x00000000
        /*0090*/ 	.short	0x0007
        /*0092*/ 	.short	0x0038
        /*0094*/ 	.byte	0x00, 0xf5, 0x21, 0x00


	//----- nvinfo : EIATTR_KPARAM_INFO
	.align		4
.L_35:
        /*0098*/ 	.byte	0x04, 0x17
        /*009a*/ 	.short	(.L_37 - .L_36)
.L_36:
        /*009c*/ 	.word	0x00000000
        /*00a0*/ 	.short	0x0006
        /*00a2*/ 	.short	0x0030
        /*00a4*/ 	.byte	0x00, 0xf5, 0x21, 0x00


	//----- nvinfo : EIATTR_KPARAM_INFO
	.align		4
.L_37:
        /*00a8*/ 	.byte	0x04, 0x17
        /*00aa*/ 	.short	(.L_39 - .L_38)
.L_38:
        /*00ac*/ 	.word	0x00000000
        /*00b0*/ 	.short	0x0005
        /*00b2*/ 	.short	0x0028
        /*00b4*/ 	.byte	0x00, 0xf5, 0x21, 0x00


	//----- nvinfo : EIATTR_KPARAM_INFO
	.align		4
.L_39:
        /*00b8*/ 	.byte	0x04, 0x17
        /*00ba*/ 	.short	(.L_41 - .L_40)
.L_40:
        /*00bc*/ 	.word	0x00000000
        /*00c0*/ 	.short	0x0004
        /*00c2*/ 	.short	0x0020
        /*00c4*/ 	.byte	0x00, 0xf5, 0x21, 0x00


	//----- nvinfo : EIATTR_KPARAM_INFO
	.align		4
.L_41:
        /*00c8*/ 	.byte	0x04, 0x17
        /*00ca*/ 	.short	(.L_43 - .L_42)
.L_42:
        /*00cc*/ 	.word	0x00000000
        /*00d0*/ 	.short	0x0003
        /*00d2*/ 	.short	0x0018
        /*00d4*/ 	.byte	0x00, 0xf5, 0x21, 0x00


	//----- nvinfo : EIATTR_KPARAM_INFO
	.align		4
.L_43:
        /*00d8*/ 	.byte	0x04, 0x17
        /*00da*/ 	.short	(.L_45 - .L_44)
.L_44:
        /*00dc*/ 	.word	0x00000000
        /*00e0*/ 	.short	0x0002
        /*00e2*/ 	.short	0x0010
        /*00e4*/ 	.byte	0x00, 0xf5, 0x21, 0x00


	//----- nvinfo : EIATTR_KPARAM_INFO
	.align		4
.L_45:
        /*00e8*/ 	.byte	0x04, 0x17
        /*00ea*/ 	.short	(.L_47 - .L_46)
.L_46:
        /*00ec*/ 	.word	0x00000000
        /*00f0*/ 	.short	0x0001
        /*00f2*/ 	.short	0x0008
        /*00f4*/ 	.byte	0x00, 0xf5, 0x21, 0x00


	//----- nvinfo : EIATTR_KPARAM_INFO
	.align		4
.L_47:
        /*00f8*/ 	.byte	0x04, 0x17
        /*00fa*/ 	.short	(.L_49 - .L_48)
.L_48:
        /*00fc*/ 	.word	0x00000000
        /*0100*/ 	.short	0x0000
        /*0102*/ 	.short	0x0000
        /*0104*/ 	.byte	0x00, 0xf5, 0x21, 0x00


	//----- nvinfo : EIATTR_SPARSE_MMA_MASK
	.align		4
.L_49:
        /*0108*/ 	.byte	0x03, 0x50
        /*010a*/ 	.short	0x0000


	//----- nvinfo : EIATTR_MAXREG_COUNT
	.align		4
        /*010c*/ 	.byte	0x03, 0x1b
        /*010e*/ 	.short	0x00ff


	//----- nvinfo : EIATTR_MERCURY_ISA_VERSION
	.align		4
        /*0110*/ 	.byte	0x03, 0x5f
        /*0112*/ 	.short	0x0101


	//----- nvinfo : EIATTR_VRC_CTA_INIT_COUNT
	.align		4
        /*0114*/ 	.byte	0x02, 0x4a
	.zero		1
	.zero		1


	//----- nvinfo : EIATTR_EXIT_INSTR_OFFSETS
	.align		4
        /*0118*/ 	.byte	0x04, 0x1c
        /*011a*/ 	.short	(.L_51 - .L_50)


	//   ....[0]....
.L_50:
        /*011c*/ 	.word	0x00000070


	//   ....[1]....
        /*0120*/ 	.word	0x00000d20


	//   ....[2]....
        /*0124*/ 	.word	0x00000e80


	//----- nvinfo : EIATTR_CRS_STACK_SIZE
	.align		4
.L_51:
        /*0128*/ 	.byte	0x04, 0x1e
        /*012a*/ 	.short	(.L_53 - .L_52)
.L_52:
        /*012c*/ 	.word	0x00000000


	//----- nvinfo : EIATTR_CBANK_PARAM_SIZE
	.align		4
.L_53:
        /*0130*/ 	.byte	0x03, 0x19
        /*0132*/ 	.short	0x0060


	//----- nvinfo : EIATTR_PARAM_CBANK
	.align		4
        /*0134*/ 	.byte	0x04, 0x0a
        /*0136*/ 	.short	(.L_55 - .L_54)
	.align		4
.L_54:
        /*0138*/ 	.word	index@(.nv.constant0._Z29multimodal_fusion_bf16_kernelPK13__nv_bfloat16PKfS1_S3_S1_S3_S3_PS_iiiiiiii)
        /*013c*/ 	.short	0x0380
        /*013e*/ 	.short	0x0060


	//----- nvinfo : EIATTR_SW_WAR
	.align		4
.L_55:
        /*0140*/ 	.byte	0x04, 0x36
        /*0142*/ 	.short	(.L_57 - .L_56)
.L_56:
        /*0144*/ 	.word	0x00000008
.L_57:


//--------------------- .nv.info._Z29multimodal_fusion_fp32_kernelPKfS0_S0_S0_S0_S0_S0_Pfiiiiiiii --------------------------
	.section	.nv.info._Z29multimodal_fusion_fp32_kernelPKfS0_S0_S0_S0_S0_S0_Pfiiiiiiii,"",@"SHT_CUDA_INFO"
	.sectionflags	@""
	.align	4


	//----- nvinfo : EIATTR_CUDA_API_VERSION
	.align		4
        /*0000*/ 	.byte	0x04, 0x37
        /*0002*/ 	.short	(.L_59 - .L_58)
.L_58:
        /*0004*/ 	.word	0x00000082


	//----- nvinfo : EIATTR_KPARAM_INFO
	.align		4
.L_59:
        /*0008*/ 	.byte	0x04, 0x17
        /*000a*/ 	.short	(.L_61 - .L_60)
.L_60:
        /*000c*/ 	.word	0x00000000
        /*0010*/ 	.short	0x000f
        /*0012*/ 	.short	0x005c
        /*0014*/ 	.byte	0x00, 0xf0, 0x11, 0x00


	//----- nvinfo : EIATTR_KPARAM_INFO
	.align		4
.L_61:
        /*0018*/ 	.byte	0x04, 0x17
        /*001a*/ 	.short	(.L_63 - .L_62)
.L_62:
        /*001c*/ 	.word	0x00000000
        /*0020*/ 	.short	0x000e
        /*0022*/ 	.short	0x0058
        /*0024*/ 	.byte	0x00, 0xf0, 0x11, 0x00


	//----- nvinfo : EIATTR_KPARAM_INFO
	.align		4
.L_63:
        /*0028*/ 	.byte	0x04, 0x17
        /*002a*/ 	.short	(.L_65 - .L_64)
.L_64:
        /*002c*/ 	.word	0x00000000
        /*0030*/ 	.short	0x000d
        /*0032*/ 	.short	0x0054
        /*0034*/ 	.byte	0x00, 0xf0, 0x11, 0x00


	//----- nvinfo : EIATTR_KPARAM_INFO
	.align		4
.L_65:
        /*0038*/ 	.byte	0x04, 0x17
        /*003a*/ 	.short	(.L_67 - .L_66)
.L_66:
        /*003c*/ 	.word	0x00000000
        /*0040*/ 	.short	0x000c
        /*0042*/ 	.short	0x0050
        /*0044*/ 	.byte	0x00, 0xf0, 0x11, 0x00


	//----- nvinfo : EIATTR_KPARAM_INFO
	.align		4
.L_67:
        /*0048*/ 	.byte	0x04, 0x17
        /*004a*/ 	.short	(.L_69 - .L_68)
.L_68:
        /*004c*/ 	.word	0x00000000
        /*0050*/ 	.short	0x000b
        /*0052*/ 	.short	0x004c
        /*0054*/ 	.byte	0x00, 0xf0, 0x11, 0x00


	//----- nvinfo : EIATTR_KPARAM_INFO
	.align		4
.L_69:
        /*0058*/ 	.byte	0x04, 0x17
        /*005a*/ 	.short	(.L_71 - .L_70)
.L_70:
        /*005c*/ 	.word	0x00000000
        /*0060*/ 	.short	0x000a
        /*0062*/ 	.short	0x0048
        /*0064*/ 	.byte	0x00, 0xf0, 0x11, 0x00


	//----- nvinfo : EIATTR_KPARAM_INFO
	.align		4
.L_71:
        /*0068*/ 	.byte	0x04, 0x17
        /*006a*/ 	.short	(.L_73 - .L_72)
.L_72:
        /*006c*/ 	.word	0x00000000
        /*0070*/ 	.short	0x0009
        /*0072*/ 	.short	0x0044
        /*0074*/ 	.byte	0x00, 0xf0, 0x11, 0x00


	//----- nvinfo : EIATTR_KPARAM_INFO
	.align		4
.L_73:
        /*0078*/ 	.byte	0x04, 0x17
        /*007a*/ 	.short	(.L_75 - .L_74)
.L_74:
        /*007c*/ 	.word	0x00000000
        /*0080*/ 	.short	0x0008
        /*0082*/ 	.short	0x0040
        /*0084*/ 	.byte	0x00, 0xf0, 0x11, 0x00


	//----- nvinfo : EIATTR_KPARAM_INFO
	.align		4
.L_75:
        /*0088*/ 	.byte	0x04, 0x17
        /*008a*/ 	.short	(.L_77 - .L_76)
.L_76:
        /*008c*/ 	.word	0x00000000
        /*0090*/ 	.short	0x0007
        /*0092*/ 	.short	0x0038
        /*0094*/ 	.byte	0x00, 0xf5, 0x21, 0x00


	//----- nvinfo : EIATTR_KPARAM_INFO
	.align		4
.L_77:
        /*0098*/ 	.byte	0x04, 0x17
        /*009a*/ 	.short	(.L_79 - .L_78)
.L_78:
        /*009c*/ 	.word	0x00000000
        /*00a0*/ 	.short	0x0006
        /*00a2*/ 	.short	0x0030
        /*00a4*/ 	.byte	0x00, 0xf5, 0x21, 0x00


	//----- nvinfo : EIATTR_KPARAM_INFO
	.align		4
.L_79:
        /*00a8*/ 	.byte	0x04, 0x17
        /*00aa*/ 	.short	(.L_81 - .L_80)
.L_80:
        /*00ac*/ 	.word	0x00000000
        /*00b0*/ 	.short	0x0005
        /*00b2*/ 	.short	0x0028
        /*00b4*/ 	.byte	0x00, 0xf5, 0x21, 0x00


	//----- nvinfo : EIATTR_KPARAM_INFO
	.align		4
.L_81:
        /*00b8*/ 	.byte	0x04, 0x17
        /*00ba*/ 	.short	(.L_83 - .L_82)
.L_82:
        /*00bc*/ 	.word	0x00000000
        /*00c0*/ 	.short	0x0004
        /*00c2*/ 	.short	0x0020
        /*00c4*/ 	.byte	0x00, 0xf5, 0x21, 0x00


	//----- nvinfo : EIATTR_KPARAM_INFO
	.align		4
.L_83:
        /*00c8*/ 	.byte	0x04, 0x17
        /*00ca*/ 	.short	(.L_85 - .L_84)
.L_84:
        /*00cc*/ 	.word	0x00000000
        /*00d0*/ 	.short	0x0003
        /*00d2*/ 	.short	0x0018
        /*00d4*/ 	.byte	0x00, 0xf5, 0x21, 0x00


	//----- nvinfo : EIATTR_KPARAM_INFO
	.align		4
.L_85:
        /*00d8*/ 	.byte	0x04, 0x17
        /*00da*/ 	.short	(.L_87 - .L_86)
.L_86:
        /*00dc*/ 	.word	0x00000000
        /*00e0*/ 	.short	0x0002
        /*00e2*/ 	.short	0x0010
        /*00e4*/ 	.byte	0x00, 0xf5, 0x21, 0x00


	//----- nvinfo : EIATTR_KPARAM_INFO
	.align		4
.L_87:
        /*00e8*/ 	.byte	0x04, 0x17
        /*00ea*/ 	.short	(.L_89 - .L_88)
.L_88:
        /*00ec*/ 	.word	0x00000000
        /*00f0*/ 	.short	0x0001
        /*00f2*/ 	.short	0x0008
        /*00f4*/ 	.byte	0x00, 0xf5, 0x21, 0x00


	//----- nvinfo : EIATTR_KPARAM_INFO
	.align		4
.L_89:
        /*00f8*/ 	.byte	0x04, 0x17
        /*00fa*/ 	.short	(.L_91 - .L_90)
.L_90:
        /*00fc*/ 	.word	0x00000000
        /*0100*/ 	.short	0x0000
        /*0102*/ 	.short	0x0000
        /*0104*/ 	.byte	0x00, 0xf5, 0x21, 0x00


	//----- nvinfo : EIATTR_SPARSE_MMA_MASK
	.align		4
.L_91:
        /*0108*/ 	.byte	0x03, 0x50
        /*010a*/ 	.short	0x0000


	//----- nvinfo : EIATTR_MAXREG_COUNT
	.align		4
        /*010c*/ 	.byte	0x03, 0x1b
        /*010e*/ 	.short	0x00ff


	//----- nvinfo : EIATTR_MERCURY_ISA_VERSION
	.align		4
        /*0110*/ 	.byte	0x03, 0x5f
        /*0112*/ 	.short	0x0101


	//----- nvinfo : EIATTR_VRC_CTA_INIT_COUNT
	.align		4
        /*0114*/ 	.byte	0x02, 0x4a
	.zero		1
	.zero		1


	//----- nvinfo : EIATTR_EXIT_INSTR_OFFSETS
	.align		4
        /*0118*/ 	.byte	0x04, 0x1c
        /*011a*/ 	.short	(.L_93 - .L_92)


	//   ....[0]....
.L_92:
        /*011c*/ 	.word	0x00000070


	//   ....[1]....
        /*0120*/ 	.word	0x00000cc0


	//   ....[2]....
        /*0124*/ 	.word	0x00000df0


	//----- nvinfo : EIATTR_CRS_STACK_SIZE
	.align		4
.L_93:
        /*0128*/ 	.byte	0x04, 0x1e
        /*012a*/ 	.short	(.L_95 - .L_94)
.L_94:
        /*012c*/ 	.word	0x00000000


	//----- nvinfo : EIATTR_CBANK_PARAM_SIZE
	.align		4
.L_95:
        /*0130*/ 	.byte	0x03, 0x19
        /*0132*/ 	.short	0x0060


	//----- nvinfo : EIATTR_PARAM_CBANK
	.align		4
        /*0134*/ 	.byte	0x04, 0x0a
        /*0136*/ 	.short	(.L_97 - .L_96)
	.align		4
.L_96:
        /*0138*/ 	.word	index@(.nv.constant0._Z29multimodal_fusion_fp32_kernelPKfS0_S0_S0_S0_S0_S0_Pfiiiiiiii)
        /*013c*/ 	.short	0x0380
        /*013e*/ 	.short	0x0060


	//----- nvinfo : EIATTR_SW_WAR
	.align		4
.L_97:
        /*0140*/ 	.byte	0x04, 0x36
        /*0142*/ 	.short	(.L_99 - .L_98)
.L_98:
        /*0144*/ 	.word	0x00000008
.L_99:


//--------------------- .nv.callgraph             --------------------------
	.section	.nv.callgraph,"",@"SHT_CUDA_CALLGRAPH"
	.align	4
	.sectionentsize	8
	.align		4
        /*0000*/ 	.word	0x00000000
	.align		4
        /*0004*/ 	.word	0xffffffff
	.align		4
        /*0008*/ 	.word	0x00000000
	.align		4
        /*000c*/ 	.word	0xfffffffe
	.align		4
        /*0010*/ 	.word	0x00000000
	.align		4
        /*0014*/ 	.word	0xfffffffd
	.align		4
        /*0018*/ 	.word	0x00000000
	.align		4
        /*001c*/ 	.word	0xfffffffc


//--------------------- .text._Z29multimodal_fusion_bf16_kernelPK13__nv_bfloat16PKfS1_S3_S1_S3_S3_PS_iiiiiiii --------------------------
	.section	.text._Z29multimodal_fusion_bf16_kernelPK13__nv_bfloat16PKfS1_S3_S1_S3_S3_PS_iiiiiiii,"ax",@progbits
	.align	128
        .global         _Z29multimodal_fusion_bf16_kernelPK13__nv_bfloat16PKfS1_S3_S1_S3_S3_PS_iiiiiiii
        .type           _Z29multimodal_fusion_bf16_kernelPK13__nv_bfloat16PKfS1_S3_S1_S3_S3_PS_iiiiiiii,@function
        .size           _Z29multimodal_fusion_bf16_kernelPK13__nv_bfloat16PKfS1_S3_S1_S3_S3_PS_iiiiiiii,(.L_x_50 - _Z29multimodal_fusion_bf16_kernelPK13__nv_bfloat16PKfS1_S3_S1_S3_S3_PS_iiiiiiii)
        .other          _Z29multimodal_fusion_bf16_kernelPK13__nv_bfloat16PKfS1_S3_S1_S3_S3_PS_iiiiiiii,@"STO_CUDA_ENTRY STV_DEFAULT"
_Z29multimodal_fusion_bf16_kernelPK13__nv_bfloat16PKfS1_S3_S1_S3_S3_PS_iiiiiiii:
.text._Z29multimodal_fusion_bf16_kernelPK13__nv_bfloat16PKfS1_S3_S1_S3_S3_PS_iiiiiiii:
[----:B------:R-:W-:Y:S01]  /*0000*/  LDC R1, c[0x0][0x37c] ;  /* 0x0000df00ff017b82 */ /* 0x000fe20000000800 */
[----:B------:R-:W0:Y:S07]  /*0010*/  S2R R23, SR_CTAID.Y ;  /* 0x0000000000177919 */ /* 0x000e2e0000002600 */
[----:B------:R-:W0:Y:S08]  /*0020*/  LDC R0, c[0x0][0x3dc] ;  /* 0x0000f700ff007b82 */ /* 0x000e300000000800 */
[----:B------:R-:W1:Y:S08]  /*0030*/  S2UR UR6, SR_CTAID.X ;  /* 0x00000000000679c3 */ /* 0x000e700000002500 */
[----:B------:R-:W1:Y:S01]  /*0040*/  LDC R2, c[0x0][0x3c0] ;  /* 0x0000f000ff027b82 */ /* 0x000e620000000800 */
[----:B0-----:R-:W-:-:S04]  /*0050*/  ISETP.GE.AND P0, PT, R23, R0, PT ;  /* 0x000000001700720c */ /* 0x001fc80003f06270 */
[----:B-1----:R-:W-:-:S13]  /*0060*/  ISETP.LE.OR P0, PT, R2, UR6, P0 ;  /* 0x0000000602007c0c */ /* 0x002fda0008703670 */
[----:B------:R-:W-:Y:S05]  /*0070*/  @P0 EXIT ;  /* 0x000000000000094d */ /* 0x000fea0003800000 */
[----:B------:R-:W0:Y:S01]  /*0080*/  LDC R11, c[0x0][0x3c4] ;  /* 0x0000f100ff0b7b82 */ /* 0x000e220000000800 */
[----:B------:R-:W1:Y:S01]  /*0090*/  LDCU.64 UR4, c[0x0][0x358] ;  /* 0x00006b00ff0477ac */ /* 0x000e620008000a00 */
[----:B------:R-:W-:-:S06]  /*00a0*/  IMAD R23, R0, UR6, R23 ;  /* 0x0000000600177c24 */ /* 0x000fcc000f8e0217 */
[----:B------:R-:W2:Y:S08]  /*00b0*/  LDC.64 R2, c[0x0][0x3b0] ;  /* 0x0000ec00ff027b82 */ /* 0x000eb00000000a00 */
[----:B------:R-:W3:Y:S01]  /*00c0*/  LDC.64 R4, c[0x0][0x388] ;  /* 0x0000e200ff047b82 */ /* 0x000ee20000000a00 */
[----:B0-----:R-:W-:Y:S02]  /*00d0*/  IMAD R7, R11, UR6, RZ ;  /* 0x000000060b077c24 */ /* 0x001fe4000f8e02ff */
[----:B--2---:R-:W-:-:S06]  /*00e0*/  IMAD.WIDE.U32 R2, R23, 0x4, R2 ;  /* 0x0000000417027825 */ /* 0x004fcc00078e0002 */
[----:B-1----:R-:W2:Y:S01]  /*00f0*/  LDG.E.CONSTANT R2, desc[UR4][R2.64] ;  /* 0x0000000402027981 */ /* 0x002ea2000c1e9900 */
[----:B---3--:R-:W-:-:S05]  /*0100*/  IMAD.WIDE R4, R7, 0x4, R4 ;  /* 0x0000000407047825 */ /* 0x008fca00078e0204 */
[----:B------:R-:W2:Y:S01]  /*0110*/  LDG.E.CONSTANT R9, desc[UR4][R4.64] ;  /* 0x0000000404097981 */ /* 0x000ea2000c1e9900 */
[----:B------:R-:W0:Y:S01]  /*0120*/  S2R R15, SR_TID.X ;  /* 0x00000000000f7919 */ /* 0x000e220000002100 */
[----:B------:R-:W-:Y:S01]  /*0130*/  IMAD.MOV.U32 R6, RZ, RZ, RZ ;  /* 0x000000ffff067224 */ /* 0x000fe200078e00ff */
[----:B--2---:R-:W-:-:S13]  /*0140*/  FSETP.GTU.AND P0, PT, R2, R9, PT ;  /* 0x000000090200720b */ /* 0x004fda0003f0c000 */
[----:B0-----:R-:W-:Y:S05]  /*0150*/  @!P0 BRA `(.L_x_0) ;  /* 0x0000000000508947 */ /* 0x001fea0003800000 */
[----:B------:R-:W-:-:S06]  /*0160*/  IMAD.WIDE R8, R11, 0x4, R4 ;  /* 0x000000040b087825 */ /* 0x000fcc00078e0204 */
[----:B------:R-:W2:Y:S02]  /*0170*/  LDG.E.CONSTANT R9, desc[UR4][R8.64+-0x4] ;  /* 0xfffffc0408097981 */ /* 0x000ea4000c1e9900 */
[----:B--2---:R-:W-:-:S13]  /*0180*/  FSETP.GE.AND P0, PT, R2, R9, PT ;  /* 0x000000090200720b */ /* 0x004fda0003f06000 */
[----:B------:R-:W-:Y:S01]  /*0190*/  @P0 VIADD R6, R11, 0xfffffffe ;  /* 0xfffffffe0b060836 */ /* 0x000fe20000000000 */
[----:B------:R-:W-:Y:S06]  /*01a0*/  @P0 BRA `(.L_x_0) ;  /* 0x00000000003c0947 */ /* 0x000fec0003800000 */
[----:B------:R-:W-:-:S13]  /*01b0*/  ISETP.GE.AND P0, PT, R11, 0x3, PT ;  /* 0x000000030b00780c */ /* 0x000fda0003f06270 */
[----:B------:R-:W-:Y:S05]  /*01c0*/  @!P0 BRA `(.L_x_0) ;  /* 0x0000000000348947 */ /* 0x000fea0003800000 */
[----:B------:R-:W-:Y:S01]  /*01d0*/  IADD3 R3, PT, PT, R11, -0x1, RZ ;  /* 0xffffffff0b037810 */ /* 0x000fe20007ffe0ff */
[----:B------:R-:W-:-:S07]  /*01e0*/  IMAD.MOV.U32 R6, RZ, RZ, RZ ;  /* 0x000000ffff067224 */ /* 0x000fce00078e00ff */
.L_x_1:
[----:B------:R-:W-:-:S05]  /*01f0*/  IMAD.IADD R0, R3, 0x1, R6 ;  /* 0x0000000103007824 */ /* 0x000fca00078e0206 */
[----:B------:R-:W-:-:S04]  /*0200*/  LEA.HI R0, R0, R0, RZ, 0x1 ;  /* 0x0000000000007211 */ /* 0x000fc800078f08ff */
[----:B------:R-:W-:-:S05]  /*0210*/  SHF.R.S32.HI R11, RZ, 0x1, R0 ;  /* 0x00000001ff0b7819 */ /* 0x000fca0000011400 */
[----:B------:R-:W-:-:S06]  /*0220*/  IMAD.WIDE R8, R11, 0x4, R4 ;  /* 0x000000040b087825 */ /* 0x000fcc00078e0204 */
[----:B------:R-:W2:Y:S02]  /*0230*/  LDG.E.CONSTANT R9, desc[UR4][R8.64] ;  /* 0x0000000408097981 */ /* 0x000ea4000c1e9900 */
[----:B--2---:R-:W-:-:S04]  /*0240*/  FSETP.GTU.AND P0, PT, R9, R2, PT ;  /* 0x000000020900720b */ /* 0x004fc80003f0c000 */
[----:B------:R-:W-:Y:S02]  /*0250*/  SEL R3, R3, R11, !P0 ;  /* 0x0000000b03037207 */ /* 0x000fe40004000000 */
[----:B------:R-:W-:Y:S02]  /*0260*/  SEL R6, R11, R6, !P0 ;  /* 0x000000060b067207 */ /* 0x000fe40004000000 */
[----:B------:R-:W-:-:S04]  /*0270*/  IADD3 R11, PT, PT, R3, -0x1, RZ ;  /* 0xffffffff030b7810 */ /* 0x000fc80007ffe0ff */
[----:B------:R-:W-:-:S13]  /*0280*/  ISETP.GE.AND P0, PT, R6, R11, PT ;  /* 0x0000000b0600720c */ /* 0x000fda0003f06270 */
[----:B------:R-:W-:Y:S05]  /*0290*/  @!P0 BRA `(.L_x_1) ;  /* 0xfffffffc00d48947 */ /* 0x000fea000383ffff */
.L_x_0:
[----:B------:R-:W-:-:S05]  /*02a0*/  IMAD.WIDE R4, R6, 0x4, R4 ;  /* 0x0000000406047825 */ /* 0x000fca00078e0204 */
[----:B------:R-:W2:Y:S04]  /*02b0*/  LDG.E.CONSTANT R3, desc[UR4][R4.64] ;  /* 0x0000000404037981 */ /* 0x000ea8000c1e9900 */
[----:B------:R-:W2:Y:S02]  /*02c0*/  LDG.E.CONSTANT R0, desc[UR4][R4.64+0x4] ;  /* 0x0000040404007981 */ /* 0x000ea4000c1e9900 */
[----:B--2---:R-:W-:-:S04]  /*02d0*/  FADD R0, -R3, R0 ;  /* 0x0000000003007221 */ /* 0x004fc80000000100 */
[----:B------:R-:W-:Y:S01]  /*02e0*/  FADD R11, R0, 9.9999999392252902908e-09 ;  /* 0x322bcc77000b7421 */ /* 0x000fe20000000000 */
[----:B------:R-:W-:-:S03]  /*02f0*/  FADD R0, R2, -R3 ;  /* 0x8000000302007221 */ /* 0x000fc60000000000 */
[----:B------:R-:W0:Y:S08]  /*0300*/  MUFU.RCP R8, R11 ;  /* 0x0000000b00087308 */ /* 0x000e300000001000 */
[----:B------:R-:W1:Y:S01]  /*0310*/  FCHK P0, R0, R11 ;  /* 0x0000000b00007302 */ /* 0x000e620000000000 */
[----:B0-----:R-:W-:-:S04]  /*0320*/  FFMA R9, -R11, R8, 1 ;  /* 0x3f8000000b097423 */ /* 0x001fc80000000108 */
[----:B------:R-:W-:-:S04]  /*0330*/  FFMA R9, R8, R9, R8 ;  /* 0x0000000908097223 */ /* 0x000fc80000000008 */
[----:B------:R-:W-:-:S04]  /*0340*/  FFMA R18, R0, R9, RZ ;  /* 0x0000000900127223 */ /* 0x000fc800000000ff */
[----:B------:R-:W-:-:S04]  /*0350*/  FFMA R3, -R11, R18, R0 ;  /* 0x000000120b037223 */ /* 0x000fc80000000100 */
[----:B------:R-:W-:Y:S01]  /*0360*/  FFMA R18, R9, R3, R18 ;  /* 0x0000000309127223 */ /* 0x000fe20000000012 */
[----:B-1----:R-:W-:Y:S06]  /*0370*/  @!P0 BRA `(.L_x_2) ;  /* 0x0000000000108947 */ /* 0x002fec0003800000 */
[----:B------:R-:W-:Y:S01]  /*0380*/  IMAD.MOV.U32 R3, RZ, RZ, R11 ;  /* 0x000000ffff037224 */ /* 0x000fe200078e000b */
[----:B------:R-:W-:-:S07]  /*0390*/  MOV R4, 0x3b0 ;  /* 0x000003b000047802 */ /* 0x000fce0000000f00 */
[----:B------:R-:W-:Y:S05]  /*03a0*/  CALL.REL.NOINC `($__internal_0_$__cuda_sm3x_div_rn_noftz_f32_slowpath) ;  /* 0x0000000800b87944 */ /* 0x000fea0003c00000 */
[----:B------:R-:W-:-:S07]  /*03b0*/  IMAD.MOV.U32 R18, RZ, RZ, R0 ;  /* 0x000000ffff127224 */ /* 0x000fce00078e0000 */
.L_x_2:
[----:B------:R-:W0:Y:S08]  /*03c0*/  LDC R11, c[0x0][0x3cc] ;  /* 0x0000f300ff0b7b82 */ /* 0x000e300000000800 */
[----:B------:R-:W1:Y:S01]  /*03d0*/  LDC.64 R4, c[0x0][0x398] ;  /* 0x0000e600ff047b82 */ /* 0x000e620000000a00 */
[----:B0-----:R-:W-:-:S04]  /*03e0*/  IMAD R14, R11, UR6, RZ ;  /* 0x000000060b0e7c24 */ /* 0x001fc8000f8e02ff */
[----:B-1----:R-:W-:-:S05]  /*03f0*/  IMAD.WIDE R4, R14, 0x4, R4 ;  /* 0x000000040e047825 */ /* 0x002fca00078e0204 */
[----:B------:R-:W2:Y:S01]  /*0400*/  LDG.E.CONSTANT R3, desc[UR4][R4.64] ;  /* 0x0000000404037981 */ /* 0x000ea2000c1e9900 */
[----:B------:R-:W-:Y:S01]  /*0410*/  HFMA2 R13, -RZ, RZ, 0, 0 ;  /* 0x00000000ff0d7431 */ /* 0x000fe200000001ff */
[----:B--2---:R-:W-:-:S13]  /*0420*/  FSETP.GTU.AND P0, PT, R2, R3, PT ;  /* 0x000000030200720b */ /* 0x004fda0003f0c000 */
[----:B------:R-:W-:Y:S05]  /*0430*/  @!P0 BRA `(.L_x_3) ;  /* 0x0000000000508947 */ /* 0x000fea0003800000 */
[----:B------:R-:W-:-:S06]  /*0440*/  IMAD.WIDE R8, R11, 0x4, R4 ;  /* 0x000000040b087825 */ /* 0x000fcc00078e0204 */
[----:B------:R-:W2:Y:S02]  /*0450*/  LDG.E.CONSTANT R9, desc[UR4][R8.64+-0x4] ;  /* 0xfffffc0408097981 */ /* 0x000ea4000c1e9900 */
[----:B--2---:R-:W-:-:S13]  /*0460*/  FSETP.GE.AND P0, PT, R2, R9, PT ;  /* 0x000000090200720b */ /* 0x004fda0003f06000 */
[----:B------:R-:W-:Y:S01]  /*0470*/  @P0 VIADD R13, R11, 0xfffffffe ;  /* 0xfffffffe0b0d0836 */ /* 0x000fe20000000000 */
[----:B------:R-:W-:Y:S06]  /*0480*/  @P0 BRA `(.L_x_3) ;  /* 0x00000000003c0947 */ /* 0x000fec0003800000 */
[----:B------:R-:W-:-:S13]  /*0490*/  ISETP.GE.AND P0, PT, R11, 0x3, PT ;  /* 0x000000030b00780c */ /* 0x000fda0003f06270 */
[----:B------:R-:W-:Y:S05]  /*04a0*/  @!P0 BRA `(.L_x_3) ;  /* 0x0000000000348947 */ /* 0x000fea0003800000 */
[----:B------:R-:W-:Y:S01]  /*04b0*/  VIADD R0, R11, 0xffffffff ;  /* 0xffffffff0b007836 */ /* 0x000fe20000000000 */
[----:B------:R-:W-:-:S07]  /*04c0*/  MOV R13, RZ ;  /* 0x000000ff000d7202 */ /* 0x000fce0000000f00 */
.L_x_4:
[----:B------:R-:W-:-:S05]  /*04d0*/  IMAD.IADD R3, R0, 0x1, R13 ;  /* 0x0000000100037824 */ /* 0x000fca00078e020d */
[----:B------:R-:W-:-:S04]  /*04e0*/  LEA.HI R3, R3, R3, RZ, 0x1 ;  /* 0x0000000303037211 */ /* 0x000fc800078f08ff */
[----:B------:R-:W-:-:S05]  /*04f0*/  SHF.R.S32.HI R3, RZ, 0x1, R3 ;  /* 0x00000001ff037819 */ /* 0x000fca0000011403 */
[----:B------:R-:W-:-:S06]  /*0500*/  IMAD.WIDE R8, R3, 0x4, R4 ;  /* 0x0000000403087825 */ /* 0x000fcc00078e0204 */
[----:B------:R-:W2:Y:S02]  /*0510*/  LDG.E.CONSTANT R9, desc[UR4][R8.64] ;  /* 0x0000000408097981 */ /* 0x000ea4000c1e9900 */
[----:B--2---:R-:W-:-:S04]  /*0520*/  FSETP.GTU.AND P0, PT, R9, R2, PT ;  /* 0x000000020900720b */ /* 0x004fc80003f0c000 */
[----:B------:R-:W-:Y:S02]  /*0530*/  SEL R0, R0, R3, !P0 ;  /* 0x0000000300007207 */ /* 0x000fe40004000000 */
[----:B------:R-:W-:-:S03]  /*0540*/  SEL R13, R3, R13, !P0 ;  /* 0x0000000d030d7207 */ /* 0x000fc60004000000 */
[----:B------:R-:W-:-:S05]  /*0550*/  VIADD R10, R0, 0xffffffff ;  /* 0xffffffff000a7836 */ /* 0x000fca0000000000 */
[----:B------:R-:W-:-:S13]  /*0560*/  ISETP.GE.AND P0, PT, R13, R10, PT ;  /* 0x0000000a0d00720c */ /* 0x000fda0003f06270 */
[----:B------:R-:W-:Y:S05]  /*0570*/  @!P0 BRA `(.L_x_4) ;  /* 0xfffffffc00d48947 */ /* 0x000fea000383ffff */
.L_x_3:
        /* <DEDUP_REMOVED lines=14> */
[----:B------:R-:W-:Y:S02]  /*0660*/  MOV R3, R11 ;  /* 0x0000000b00037202 */ /* 0x000fe40000000f00 */
[----:B------:R-:W-:-:S07]  /*0670*/  MOV R4, 0x690 ;  /* 0x0000069000047802 */ /* 0x000fce0000000f00 */
[----:B------:R-:W-:Y:S05]  /*0680*/  CALL.REL.NOINC `($__internal_0_$__cuda_sm3x_div_rn_noftz_f32_slowpath) ;  /* 0x0000000800007944 */ /* 0x000fea0003c00000 */
[----:B------:R-:W-:-:S07]  /*0690*/  IMAD.MOV.U32 R12, RZ, RZ, R0 ;  /* 0x000000ffff0c7224 */ /* 0x000fce00078e0000 */
.L_x_5:
[----:B------:R-:W0:Y:S08]  /*06a0*/  LDC R11, c[0x0][0x3d4] ;  /* 0x0000f500ff0b7b82 */ /* 0x000e300000000800 */
[----:B------:R-:W1:Y:S01]  /*06b0*/  LDC.64 R4, c[0x0][0x3a8] ;  /* 0x0000ea00ff047b82 */ /* 0x000e620000000a00 */
[----:B0-----:R-:W-:-:S04]  /*06c0*/  IMAD R17, R11, UR6, RZ ;  /* 0x000000060b117c24 */ /* 0x001fc8000f8e02ff */
[----:B-1----:R-:W-:-:S05]  /*06d0*/  IMAD.WIDE R4, R17, 0x4, R4 ;  /* 0x0000000411047825 */ /* 0x002fca00078e0204 */
[----:B------:R-:W2:Y:S01]  /*06e0*/  LDG.E.CONSTANT R3, desc[UR4][R4.64] ;  /* 0x0000000404037981 */ /* 0x000ea2000c1e9900 */
[----:B------:R-:W-:Y:S01]  /*06f0*/  IMAD.MOV.U32 R16, RZ, RZ, RZ ;  /* 0x000000ffff107224 */ /* 0x000fe200078e00ff */
[----:B--2---:R-:W-:-:S13]  /*0700*/  FSETP.GTU.AND P0, PT, R2, R3, PT ;  /* 0x000000030200720b */ /* 0x004fda0003f0c000 */
[----:B------:R-:W-:Y:S05]  /*0710*/  @!P0 BRA `(.L_x_6) ;  /* 0x0000000000508947 */ /* 0x000fea0003800000 */
[----:B------:R-:W-:-:S06]  /*0720*/  IMAD.WIDE R8, R11, 0x4, R4 ;  /* 0x000000040b087825 */ /* 0x000fcc00078e0204 */
[----:B------:R-:W2:Y:S02]  /*0730*/  LDG.E.CONSTANT R9, desc[UR4][R8.64+-0x4] ;  /* 0xfffffc0408097981 */ /* 0x000ea4000c1e9900 */
[----:B--2---:R-:W-:-:S13]  /*0740*/  FSETP.GE.AND P0, PT, R2, R9, PT ;  /* 0x000000090200720b */ /* 0x004fda0003f06000 */
[----:B------:R-:W-:Y:S01]  /*0750*/  @P0 IADD3 R16, PT, PT, R11, -0x2, RZ ;  /* 0xfffffffe0b100810 */ /* 0x000fe20007ffe0ff */
[----:B------:R-:W-:Y:S06]  /*0760*/  @P0 BRA `(.L_x_6) ;  /* 0x00000000003c0947 */ /* 0x000fec0003800000 */
[----:B------:R-:W-:-:S13]  /*0770*/  ISETP.GE.AND P0, PT, R11, 0x3, PT ;  /* 0x000000030b00780c */ /* 0x000fda0003f06270 */
[----:B------:R-:W-:Y:S05]  /*0780*/  @!P0 BRA `(.L_x_6) ;  /* 0x0000000000348947 */ /* 0x000fea0003800000 */
[----:B------:R-:W-:Y:S02]  /*0790*/  VIADD R3, R11, 0xffffffff ;  /* 0xffffffff0b037836 */ /* 0x000fe40000000000 */
[----:B------:R-:W-:-:S07]  /*07a0*/  IMAD.MOV.U32 R16, RZ, RZ, RZ ;  /* 0x000000ffff107224 */ /* 0x000fce00078e00ff */
.L_x_7:
[----:B------:R-:W-:-:S04]  /*07b0*/  IADD3 R0, PT, PT, R3, R16, RZ ;  /* 0x0000001003007210 */ /* 0x000fc80007ffe0ff */
        /* <DEDUP_REMOVED lines=10> */
.L_x_6:
        /* <DEDUP_REMOVED lines=17> */
[----:B------:R-:W-:-:S07]  /*0970*/  MOV R19, R0 ;  /* 0x0000000000137202 */ /* 0x000fce0000000f00 */
.L_x_8:
[----:B------:R-:W0:Y:S01]  /*0980*/  LDC R0, c[0x0][0x3c8] ;  /* 0x0000f200ff007b82 */ /* 0x000e220000000800 */
[----:B------:R-:W-:Y:S07]  /*0990*/  BSSY.RECONVERGENT B0, `(.L_x_9) ;  /* 0x000001f000007945 */ /* 0x000fee0003800200 */
[----:B------:R-:W1:Y:S08]  /*09a0*/  LDC R20, c[0x0][0x3d0] ;  /* 0x0000f400ff147b82 */ /* 0x000e700000000800 */
[----:B------:R-:W2:Y:S01]  /*09b0*/  LDC R22, c[0x0][0x3d8] ;  /* 0x0000f600ff167b82 */ /* 0x000ea20000000800 */
[C---:B0-----:R-:W-:Y:S01]  /*09c0*/  ISETP.GE.AND P2, PT, R15.reuse, R0, PT ;  /* 0x000000000f00720c */ /* 0x041fe20003f46270 */
[----:B-1----:R-:W-:Y:S01]  /*09d0*/  IMAD.IADD R21, R20, 0x1, R0 ;  /* 0x0000000114157824 */ /* 0x002fe200078e0200 */
[----:B------:R-:W-:-:S03]  /*09e0*/  ISETP.GE.AND P0, PT, R15, R20, PT ;  /* 0x000000140f00720c */ /* 0x000fc60003f06270 */
[----:B--2---:R-:W-:Y:S01]  /*09f0*/  IMAD.IADD R2, R21, 0x1, R22 ;  /* 0x0000000115027824 */ /* 0x004fe200078e0216 */
[----:B------:R-:W-:-:S03]  /*0a00*/  ISETP.GE.AND P1, PT, R15, R22, PT ;  /* 0x000000160f00720c */ /* 0x000fc60003f26270 */
[----:B------:R-:W-:-:S04]  /*0a10*/  IMAD R23, R23, R2, RZ ;  /* 0x0000000217177224 */ /* 0x000fc800078e02ff */
[----:B------:R-:W-:Y:S06]  /*0a20*/  @P2 BRA `(.L_x_10) ;  /* 0x0000000000542947 */ /* 0x000fec0003800000 */
[----:B------:R-:W0:Y:S01]  /*0a30*/  LDC R24, c[0x0][0x360] ;  /* 0x0000d800ff187b82 */ /* 0x000e220000000800 */
[----:B------:R-:W-:Y:S01]  /*0a40*/  IADD3 R25, PT, PT, R7, R6, RZ ;  /* 0x0000000607197210 */ /* 0x000fe20007ffe0ff */
[----:B------:R-:W-:-:S06]  /*0a50*/  IMAD.MOV.U32 R27, RZ, RZ, R15 ;  /* 0x000000ffff1b7224 */ /* 0x000fcc00078e000f */
[----:B------:R-:W1:Y:S08]  /*0a60*/  LDC.64 R2, c[0x0][0x3b8] ;  /* 0x0000ee00ff027b82 */ /* 0x000e700000000a00 */
[----:B------:R-:W2:Y:S02]  /*0a70*/  LDC.64 R4, c[0x0][0x380] ;  /* 0x0000e000ff047b82 */ /* 0x000ea40000000a00 */
.L_x_11:
[----:B---3--:R-:W-:-:S04]  /*0a80*/  IMAD R7, R25, R0, R27 ;  /* 0x0000000019077224 */ /* 0x008fc800078e021b */
[----:B--2---:R-:W-:-:S04]  /*0a90*/  IMAD.WIDE R6, R7, 0x2, R4 ;  /* 0x0000000207067825 */ /* 0x004fc800078e0204 */
[----:B------:R-:W-:Y:S02]  /*0aa0*/  IMAD.WIDE R8, R0, 0x2, R6 ;  /* 0x0000000200087825 */ /* 0x000fe400078e0206 */
[----:B------:R-:W2:Y:S04]  /*0ab0*/  LDG.E.U16.CONSTANT R6, desc[UR4][R6.64] ;  /* 0x0000000406067981 */ /* 0x000ea8000c1e9500 */
[----:B------:R-:W3:Y:S01]  /*0ac0*/  LDG.E.U16.CONSTANT R8, desc[UR4][R8.64] ;  /* 0x0000000408087981 */ /* 0x000ee2000c1e9500 */
[----:B--2---:R-:W-:Y:S01]  /*0ad0*/  IMAD.U32 R11, R6, 0x10000, RZ ;  /* 0x00010000060b7824 */ /* 0x004fe200078e00ff */
[----:B---3--:R-:W-:-:S05]  /*0ae0*/  SHF.L.U32 R10, R8, 0x10, RZ ;  /* 0x00000010080a7819 */ /* 0x008fca00000006ff */
[----:B------:R-:W-:-:S04]  /*0af0*/  FADD R10, -R11, R10 ;  /* 0x0000000a0b0a7221 */ /* 0x000fc80000000100 */
[----:B------:R-:W-:Y:S01]  /*0b00*/  FFMA R10, R10, R18, R11 ;  /* 0x000000120a0a7223 */ /* 0x000fe2000000000b */
[--C-:B------:R-:W-:Y:S02]  /*0b10*/  IMAD.IADD R11, R23, 0x1, R27.reuse ;  /* 0x00000001170b7824 */ /* 0x100fe400078e021b */
[----:B0-----:R-:W-:Y:S02]  /*0b20*/  IMAD.IADD R27, R24, 0x1, R27 ;  /* 0x00000001181b7824 */ /* 0x001fe400078e021b */
[----:B------:R-:W-:Y:S01]  /*0b30*/  F2FP.BF16.F32.PACK_AB R7, RZ, R10 ;  /* 0x0000000aff07723e */ /* 0x000fe200000010ff */
[----:B-1----:R-:W-:Y:S02]  /*0b40*/  IMAD.WIDE R10, R11, 0x2, R2 ;  /* 0x000000020b0a7825 */ /* 0x002fe400078e0202 */
[----:B------:R-:W-:-:S03]  /*0b50*/  ISETP.GE.AND P2, PT, R27, R0, PT ;  /* 0x000000001b00720c */ /* 0x000fc60003f46270 */
[----:B------:R3:W-:Y:S10]  /*0b60*/  STG.E.U16 desc[UR4][R10.64], R7 ;  /* 0x000000070a007986 */ /* 0x0007f4000c101504 */
[----:B------:R-:W-:Y:S05]  /*0b70*/  @!P2 BRA `(.L_x_11) ;  /* 0xfffffffc00c0a947 */ /* 0x000fea000383ffff */
.L_x_10:
[----:B------:R-:W-:Y:S05]  /*0b80*/  BSYNC.RECONVERGENT B0 ;  /* 0x0000000000007941 */ /* 0x000fea0003800200 */
.L_x_9:
[----:B------:R-:W-:Y:S04]  /*0b90*/  BSSY.RECONVERGENT B0, `(.L_x_12) ;  /* 0x0000018000007945 */ /* 0x000fe80003800200 */
[----:B------:R-:W-:Y:S05]  /*0ba0*/  @P0 BRA `(.L_x_13) ;  /* 0x0000000000580947 */ /* 0x000fea0003800000 */
[----:B------:R-:W0:Y:S01]  /*0bb0*/  LDC R18, c[0x0][0x360] ;  /* 0x0000d800ff127b82 */ /* 0x000e220000000800 */
[----:B------:R-:W-:Y:S01]  /*0bc0*/  IADD3 R13, PT, PT, R14, R13, RZ ;  /* 0x0000000d0e0d7210 */ /* 0x000fe20007ffe0ff */
[----:B------:R-:W-:Y:S01]  /*0bd0*/  IMAD.IADD R0, R23, 0x1, R0 ;  /* 0x0000000117007824 */ /* 0x000fe200078e0200 */
[----:B------:R-:W-:-:S05]  /*0be0*/  MOV R25, R15 ;  /* 0x0000000f00197202 */ /* 0x000fca0000000f00 */
[----:B------:R-:W1:Y:S08]  /*0bf0*/  LDC.64 R2, c[0x0][0x3b8] ;  /* 0x0000ee00ff027b82 */ /* 0x000e700000000a00 */
[----:B------:R-:W2:Y:S02]  /*0c00*/  LDC.64 R4, c[0x0][0x390] ;  /* 0x0000e400ff047b82 */ /* 0x000ea40000000a00 */
.L_x_14:
[----:B---34-:R-:W-:-:S04]  /*0c10*/  IMAD R7, R13, R20, R25 ;  /* 0x000000140d077224 */ /* 0x018fc800078e0219 */
        /* <DEDUP_REMOVED lines=8> */
[----:B------:R-:W-:Y:S01]  /*0ca0*/  IMAD.IADD R11, R0, 0x1, R25 ;  /* 0x00000001000b7824 */ /* 0x000fe200078e0219 */
[----:B0-----:R-:W-:-:S03]  /*0cb0*/  IADD3 R25, PT, PT, R18, R25, RZ ;  /* 0x0000001912197210 */ /* 0x001fc60007ffe0ff */
[----:B------:R-:W-:Y:S01]  /*0cc0*/  F2FP.BF16.F32.PACK_AB R7, RZ, R10 ;  /* 0x0000000aff07723e */ /* 0x000fe200000010ff */
[----:B-1----:R-:W-:Y:S01]  /*0cd0*/  IMAD.WIDE R10, R11, 0x2, R2 ;  /* 0x000000020b0a7825 */ /* 0x002fe200078e0202 */
[----:B------:R-:W-:-:S04]  /*0ce0*/  ISETP.GE.AND P0, PT, R25, R20, PT ;  /* 0x000000141900720c */ /* 0x000fc80003f06270 */
[----:B------:R4:W-:Y:S09]  /*0cf0*/  STG.E.U16 desc[UR4][R10.64], R7 ;  /* 0x000000070a007986 */ /* 0x0009f2000c101504 */
[----:B------:R-:W-:Y:S05]  /*0d00*/  @!P0 BRA `(.L_x_14) ;  /* 0xfffffffc00c08947 */ /* 0x000fea000383ffff */
.L_x_13:
[----:B------:R-:W-:Y:S05]  /*0d10*/  BSYNC.RECONVERGENT B0 ;  /* 0x0000000000007941 */ /* 0x000fea0003800200 */
.L_x_12:
[----:B------:R-:W-:Y:S05]  /*0d20*/  @P1 EXIT ;  /* 0x000000000000194d */ /* 0x000fea0003800000 */
[----:B------:R-:W0:Y:S01]  /*0d30*/  LDC.64 R2, c[0x0][0x3b8] ;  /* 0x0000ee00ff027b82 */ /* 0x000e220000000a00 */
[----:B------:R-:W-:Y:S01]  /*0d40*/  IMAD.IADD R16, R17, 0x1, R16 ;  /* 0x0000000111107824 */ /* 0x000fe200078e0210 */
[----:B------:R-:W-:Y:S01]  /*0d50*/  IADD3 R0, PT, PT, R21, R23, RZ ;  /* 0x0000001715007210 */ /* 0x000fe20007ffe0ff */
[----:B------:R-:W1:Y:S05]  /*0d60*/  LDCU UR6, c[0x0][0x360] ;  /* 0x00006c00ff0677ac */ /* 0x000e6a0008000800 */
[----:B------:R-:W2:Y:S02]  /*0d70*/  LDC.64 R4, c[0x0][0x3a0] ;  /* 0x0000e800ff047b82 */ /* 0x000ea40000000a00 */
.L_x_15:
[----:B0--34-:R-:W-:-:S04]  /*0d80*/  IMAD R7, R16, R22, R15 ;  /* 0x0000001610077224 */ /* 0x019fc800078e020f */
[----:B--2---:R-:W-:-:S04]  /*0d90*/  IMAD.WIDE R6, R7, 0x2, R4 ;  /* 0x0000000207067825 */ /* 0x004fc800078e0204 */
[----:B------:R-:W-:Y:S02]  /*0da0*/  IMAD.WIDE R8, R22, 0x2, R6 ;  /* 0x0000000216087825 */ /* 0x000fe400078e0206 */
[----:B------:R-:W2:Y:S04]  /*0db0*/  LDG.E.U16.CONSTANT R6, desc[UR4][R6.64] ;  /* 0x0000000406067981 */ /* 0x000ea8000c1e9500 */
[----:B------:R-:W3:Y:S01]  /*0dc0*/  LDG.E.U16.CONSTANT R8, desc[UR4][R8.64] ;  /* 0x0000000408087981 */ /* 0x000ee2000c1e9500 */
[----:B------:R-:W-:Y:S01]  /*0dd0*/  IMAD.IADD R13, R0, 0x1, R15 ;  /* 0x00000001000d7824 */ /* 0x000fe200078e020f */
[----:B-1----:R-:W-:-:S04]  /*0de0*/  IADD3 R15, PT, PT, R15, UR6, RZ ;  /* 0x000000060f0f7c10 */ /* 0x002fc8000fffe0ff */
[----:B------:R-:W-:Y:S01]  /*0df0*/  ISETP.GE.AND P0, PT, R15, R22, PT ;  /* 0x000000160f00720c */ /* 0x000fe20003f06270 */
[----:B--2---:R-:W-:Y:S01]  /*0e00*/  IMAD.U32 R10, R6, 0x10000, RZ ;  /* 0x00010000060a7824 */ /* 0x004fe200078e00ff */
[----:B---3--:R-:W-:-:S05]  /*0e10*/  SHF.L.U32 R11, R8, 0x10, RZ ;  /* 0x00000010080b7819 */ /* 0x008fca00000006ff */
[----:B------:R-:W-:-:S04]  /*0e20*/  FADD R11, -R10, R11 ;  /* 0x0000000b0a0b7221 */ /* 0x000fc80000000100 */
[----:B------:R-:W-:-:S05]  /*0e30*/  FFMA R11, R11, R19, R10 ;  /* 0x000000130b0b7223 */ /* 0x000fca000000000a */
[----:B------:R-:W-:Y:S01]  /*0e40*/  F2FP.BF16.F32.PACK_AB R7, RZ, R11 ;  /* 0x0000000bff07723e */ /* 0x000fe200000010ff */
[----:B0-----:R-:W-:-:S05]  /*0e50*/  IMAD.WIDE R10, R13, 0x2, R2 ;  /* 0x000000020d0a7825 */ /* 0x001fca00078e0202 */
[----:B------:R0:W-:Y:S01]  /*0e60*/  STG.E.U16 desc[UR4][R10.64], R7 ;  /* 0x000000070a007986 */ /* 0x0001e2000c101504 */
[----:B------:R-:W-:Y:S05]  /*0e70*/  @!P0 BRA `(.L_x_15) ;  /* 0xfffffffc00c08947 */ /* 0x000fea000383ffff */
[----:B------:R-:W-:Y:S05]  /*0e80*/  EXIT ;  /* 0x000000000000794d */ /* 0x000fea0003800000 */
        .weak           $__internal_0_$__cuda_sm3x_div_rn_noftz_f32_slowpath
        .type           $__internal_0_$__cuda_sm3x_div_rn_noftz_f32_slowpath,@function
        .size           $__internal_0_$__cuda_sm3x_div_rn_noftz_f32_slowpath,(.L_x_50 - $__internal_0_$__cuda_sm3x_div_rn_noftz_f32_slowpath)
$__internal_0_$__cuda_sm3x_div_rn_noftz_f32_slowpath:
[----:B------:R-:W-:Y:S02]  /*0e90*/  SHF.R.U32.HI R5, RZ, 0x17, R3 ;  /* 0x00000017ff057819 */ /* 0x000fe40000011603 */
[----:B------:R-:W-:Y:S02]  /*0ea0*/  SHF.R.U32.HI R8, RZ, 0x17, R0 ;  /* 0x00000017ff087819 */ /* 0x000fe40000011600 */
[----:B------:R-:W-:Y:S02]  /*0eb0*/  LOP3.LUT R5, R5, 0xff, RZ, 0xc0, !PT ;  /* 0x000000ff05057812 */ /* 0x000fe400078ec0ff */
[----:B------:R-:W-:-:S03]  /*0ec0*/  LOP3.LUT R9, R8, 0xff, RZ, 0xc0, !PT ;  /* 0x000000ff08097812 */ /* 0x000fc600078ec0ff */
[----:B------:R-:W-:Y:S01]  /*0ed0*/  VIADD R11, R5, 0xffffffff ;  /* 0xffffffff050b7836 */ /* 0x000fe20000000000 */
[----:B------:R-:W-:-:S04]  /*0ee0*/  IADD3 R10, PT, PT, R9, -0x1, RZ ;  /* 0xffffffff090a7810 */ /* 0x000fc80007ffe0ff */
[----:B------:R-:W-:-:S04]  /*0ef0*/  ISETP.GT.U32.AND P0, PT, R11, 0xfd, PT ;  /* 0x000000fd0b00780c */ /* 0x000fc80003f04070 */
[----:B------:R-:W-:-:S13]  /*0f00*/  ISETP.GT.U32.OR P0, PT, R10, 0xfd, P0 ;  /* 0x000000fd0a00780c */ /* 0x000fda0000704470 */
[----:B------:R-:W-:Y:S01]  /*0f10*/  @!P0 IMAD.MOV.U32 R8, RZ, RZ, RZ ;  /* 0x000000ffff088224 */ /* 0x000fe200078e00ff */
[----:B------:R-:W-:Y:S06]  /*0f20*/  @!P0 BRA `(.L_x_16) ;  /* 0x00000000005c8947 */ /* 0x000fec0003800000 */
[----:B------:R-:W-:Y:S02]  /*0f30*/  FSETP.GTU.FTZ.AND P0, PT, |R0|, +INF , PT ;  /* 0x7f8000000000780b */ /* 0x000fe40003f1c200 */
[----:B------:R-:W-:-:S04]  /*0f40*/  FSETP.GTU.FTZ.AND P1, PT, |R3|, +INF , PT ;  /* 0x7f8000000300780b */ /* 0x000fc80003f3c200 */
[----:B------:R-:W-:-:S13]  /*0f50*/  PLOP3.LUT P0, PT, P0, P1, PT, 0xf8, 0x8f ;  /* 0x00000000008f781c */ /* 0x000fda0000703f70 */
[----:B------:R-:W-:Y:S05]  /*0f60*/  @P0 BRA `(.L_x_17) ;  /* 0x0000000400440947 */ /* 0x000fea0003800000 */
[----:B------:R-:W-:-:S13]  /*0f70*/  LOP3.LUT P0, RZ, R3, 0x7fffffff, R0, 0xc8, !PT ;  /* 0x7fffffff03ff7812 */ /* 0x000fda000780c800 */
[----:B------:R-:W-:Y:S05]  /*0f80*/  @!P0 BRA `(.L_x_18) ;  /* 0x0000000400348947 */ /* 0x000fea0003800000 */
[C---:B------:R-:W-:Y:S02]  /*0f90*/  FSETP.NEU.FTZ.AND P2, PT, |R0|.reuse, +INF , PT ;  /* 0x7f8000000000780b */ /* 0x040fe40003f5d200 */
[----:B------:R-:W-:Y:S02]  /*0fa0*/  FSETP.NEU.FTZ.AND P1, PT, |R3|, +INF , PT ;  /* 0x7f8000000300780b */ /* 0x000fe40003f3d200 */
[----:B------:R-:W-:-:S11]  /*0fb0*/  FSETP.NEU.FTZ.AND P0, PT, |R0|, +INF , PT ;  /* 0x7f8000000000780b */ /* 0x000fd60003f1d200 */
[----:B------:R-:W-:Y:S05]  /*0fc0*/  @!P1 BRA !P2, `(.L_x_18) ;  /* 0x0000000400249947 */ /* 0x000fea0005000000 */
[----:B------:R-:W-:-:S04]  /*0fd0*/  LOP3.LUT P2, RZ, R0, 0x7fffffff, RZ, 0xc0, !PT ;  /* 0x7fffffff00ff7812 */ /* 0x000fc8000784c0ff */
[----:B------:R-:W-:-:S13]  /*0fe0*/  PLOP3.LUT P1, PT, P1, P2, PT, 0x2f, 0xf2 ;  /* 0x0000000000f2781c */ /* 0x000fda0000f24577 */
[----:B------:R-:W-:Y:S05]  /*0ff0*/  @P1 BRA `(.L_x_19) ;  /* 0x0000000400101947 */ /* 0x000fea0003800000 */
[----:B------:R-:W-:-:S04]  /*1000*/  LOP3.LUT P1, RZ, R3, 0x7fffffff, RZ, 0xc0, !PT ;  /* 0x7fffffff03ff7812 */ /* 0x000fc8000782c0ff */
[----:B------:R-:W-:-:S13]  /*1010*/  PLOP3.LUT P0, PT, P0, P1, PT, 0x2f, 0xf2 ;  /* 0x0000000000f2781c */ /* 0x000fda0000702577 */
[----:B------:R-:W-:Y:S05]  /*1020*/  @P0 BRA `(.L_x_20) ;  /* 0x0000000000f80947 */ /* 0x000fea0003800000 */
[----:B------:R-:W-:Y:S02]  /*1030*/  ISETP.GE.AND P0, PT, R10, RZ, PT ;  /* 0x000000ff0a00720c */ /* 0x000fe40003f06270 */
[----:B------:R-:W-:-:S11]  /*1040*/  ISETP.GE.AND P1, PT, R11, RZ, PT ;  /* 0x000000ff0b00720c */ /* 0x000fd60003f26270 */
[----:B------:R-:W-:Y:S01]  /*1050*/  @P0 MOV R8, RZ ;  /* 0x000000ff00080202 */ /* 0x000fe20000000f00 */
[----:B------:R-:W-:Y:S02]  /*1060*/  @!P0 IMAD.MOV.U32 R8, RZ, RZ, -0x40 ;  /* 0xffffffc0ff088424 */ /* 0x000fe400078e00ff */
[----:B------:R-:W-:Y:S01]  /*1070*/  @!P0 FFMA R0, R0, 1.84467440737095516160e+19, RZ ;  /* 0x5f80000000008823 */ /* 0x000fe200000000ff */
[----:B------:R-:W-:Y:S02]  /*1080*/  @!P1 FFMA R3, R3, 1.84467440737095516160e+19, RZ ;  /* 0x5f80000003039823 */ /* 0x000fe400000000ff */
[----:B------:R-:W-:-:S07]  /*1090*/  @!P1 IADD3 R8, PT, PT, R8, 0x40, RZ ;  /* 0x0000004008089810 */ /* 0x000fce0007ffe0ff */
.L_x_16:
[----:B------:R-:W-:Y:S02]  /*10a0*/  LEA R10, R5, 0xc0800000, 0x17 ;  /* 0xc0800000050a7811 */ /* 0x000fe400078eb8ff */
[----:B------:R-:W-:-:S03]  /*10b0*/  IADD3 R9, PT, PT, R9, -0x7f, RZ ;  /* 0xffffff8109097810 */ /* 0x000fc60007ffe0ff */
[----:B------:R-:W-:Y:S02]  /*10c0*/  IMAD.IADD R11, R3, 0x1, -R10 ;  /* 0x00000001030b7824 */ /* 0x000fe400078e0a0a */
[C---:B------:R-:W-:Y:S01]  /*10d0*/  IMAD R0, R9.reuse, -0x800000, R0 ;  /* 0xff80000009007824 */ /* 0x040fe200078e0200 */
[----:B------:R-:W-:Y:S01]  /*10e0*/  IADD3 R9, PT, PT, R9, 0x7f, -R5 ;  /* 0x0000007f09097810 */ /* 0x000fe20007ffe805 */
[----:B------:R-:W0:Y:S01]  /*10f0*/  MUFU.RCP R3, R11 ;  /* 0x0000000b00037308 */ /* 0x000e220000001000 */
[----:B------:R-:W-:-:S03]  /*1100*/  FADD.FTZ R19, -R11, -RZ ;  /* 0x800000ff0b137221 */ /* 0x000fc60000010100 */
[----:B------:R-:W-:Y:S02]  /*1110*/  IMAD.IADD R9, R9, 0x1, R8 ;  /* 0x0000000109097824 */ /* 0x000fe400078e0208 */
[----:B0-----:R-:W-:-:S04]  /*1120*/  FFMA R10, R3, R19, 1 ;  /* 0x3f800000030a7423 */ /* 0x001fc80000000013 */
[----:B------:R-:W-:-:S04]  /*1130*/  FFMA R3, R3, R10, R3 ;  /* 0x0000000a03037223 */ /* 0x000fc80000000003 */
[----:B------:R-:W-:-:S04]  /*1140*/  FFMA R10, R0, R3, RZ ;  /* 0x00000003000a7223 */ /* 0x000fc800000000ff */
[----:B------:R-:W-:-:S04]  /*1150*/  FFMA R20, R19, R10, R0 ;  /* 0x0000000a13147223 */ /* 0x000fc80000000000 */
[----:B------:R-:W-:-:S04]  /*1160*/  FFMA R10, R3, R20, R10 ;  /* 0x00000014030a7223 */ /* 0x000fc8000000000a */
[----:B------:R-:W-:-:S04]  /*1170*/  FFMA R19, R19, R10, R0 ;  /* 0x0000000a13137223 */ /* 0x000fc80000000000 */
[----:B------:R-:W-:-:S05]  /*1180*/  FFMA R0, R3, R19, R10 ;  /* 0x0000001303007223 */ /* 0x000fca000000000a */
[----:B------:R-:W-:-:S04]  /*1190*/  SHF.R.U32.HI R5, RZ, 0x17, R0 ;  /* 0x00000017ff057819 */ /* 0x000fc80000011600 */
[----:B------:R-:W-:-:S04]  /*11a0*/  LOP3.LUT R5, R5, 0xff, RZ, 0xc0, !PT ;  /* 0x000000ff05057812 */ /* 0x000fc800078ec0ff */
[----:B------:R-:W-:-:S05]  /*11b0*/  IADD3 R11, PT, PT, R5, R9, RZ ;  /* 0x00000009050b7210 */ /* 0x000fca0007ffe0ff */
[----:B------:R-:W-:-:S05]  /*11c0*/  VIADD R5, R11, 0xffffffff ;  /* 0xffffffff0b057836 */ /* 0x000fca0000000000 */
[----:B------:R-:W-:-:S13]  /*11d0*/  ISETP.GE.U32.AND P0, PT, R5, 0xfe, PT ;  /* 0x000000fe0500780c */ /* 0x000fda0003f06070 */
[----:B------:R-:W-:Y:S05]  /*11e0*/  @!P0 BRA `(.L_x_21) ;  /* 0x0000000000808947 */ /* 0x000fea0003800000 */
[----:B------:R-:W-:-:S13]  /*11f0*/  ISETP.GT.AND P0, PT, R11, 0xfe, PT ;  /* 0x000000fe0b00780c */ /* 0x000fda0003f04270 */
[----:B------:R-:W-:Y:S05]  /*1200*/  @P0 BRA `(.L_x_22) ;  /* 0x00000000006c0947 */ /* 0x000fea0003800000 */
[----:B------:R-:W-:-:S13]  /*1210*/  ISETP.GE.AND P0, PT, R11, 0x1, PT ;  /* 0x000000010b00780c */ /* 0x000fda0003f06270 */
[----:B------:R-:W-:Y:S05]  /*1220*/  @P0 BRA `(.L_x_23) ;  /* 0x0000000000980947 */ /* 0x000fea0003800000 */
[----:B------:R-:W-:Y:S02]  /*1230*/  ISETP.GE.AND P0, PT, R11, -0x18, PT ;  /* 0xffffffe80b00780c */ /* 0x000fe40003f06270 */
[----:B------:R-:W-:-:S11]  /*1240*/  LOP3.LUT R0, R0, 0x80000000, RZ, 0xc0, !PT ;  /* 0x8000000000007812 */ /* 0x000fd600078ec0ff */
[----:B------:R-:W-:Y:S05]  /*1250*/  @!P0 BRA `(.L_x_23) ;  /* 0x00000000008c8947 */ /* 0x000fea0003800000 */
[-CC-:B------:R-:W-:Y:S01]  /*1260*/  FFMA.RZ R5, R3, R19.reuse, R10.reuse ;  /* 0x0000001303057223 */ /* 0x180fe2000000c00a */
[----:B------:R-:W-:Y:S01]  /*1270*/  IMAD.MOV R9, RZ, RZ, -R11 ;  /* 0x000000ffff097224 */ /* 0x000fe200078e0a0b */
[C---:B------:R-:W-:Y:S02]  /*1280*/  ISETP.NE.AND P2, PT, R11.reuse, RZ, PT ;  /* 0x000000ff0b00720c */ /* 0x040fe40003f45270 */
[----:B------:R-:W-:Y:S02]  /*1290*/  ISETP.NE.AND P1, PT, R11, RZ, PT ;  /* 0x000000ff0b00720c */ /* 0x000fe40003f25270 */
[----:B------:R-:W-:Y:S01]  /*12a0*/  LOP3.LUT R8, R5, 0x7fffff, RZ, 0xc0, !PT ;  /* 0x007fffff05087812 */ /* 0x000fe200078ec0ff */
[CCC-:B------:R-:W-:Y:S01]  /*12b0*/  FFMA.RP R5, R3.reuse, R19.reuse, R10.reuse ;  /* 0x0000001303057223 */ /* 0x1c0fe2000000800a */
[----:B------:R-:W-:Y:S01]  /*12c0*/  FFMA.RM R10, R3, R19, R10 ;  /* 0x00000013030a7223 */ /* 0x000fe2000000400a */
[----:B------:R-:W-:Y:S02]  /*12d0*/  IADD3 R3, PT, PT, R11, 0x20, RZ ;  /* 0x000000200b037810 */ /* 0x000fe40007ffe0ff */
[----:B------:R-:W-:-:S02]  /*12e0*/  LOP3.LUT R8, R8, 0x800000, RZ, 0xfc, !PT ;  /* 0x0080000008087812 */ /* 0x000fc400078efcff */
[----:B------:R-:W-:Y:S02]  /*12f0*/  FSETP.NEU.FTZ.AND P0, PT, R5, R10, PT ;  /* 0x0000000a0500720b */ /* 0x000fe40003f1d000 */
[----:B------:R-:W-:Y:S02]  /*1300*/  SHF.L.U32 R3, R8, R3, RZ ;  /* 0x0000000308037219 */ /* 0x000fe400000006ff */
[----:B------:R-:W-:Y:S02]  /*1310*/  SEL R5, R9, RZ, P2 ;  /* 0x000000ff09057207 */ /* 0x000fe40001000000 */
[----:B------:R-:W-:Y:S02]  /*1320*/  ISETP.NE.AND P1, PT, R3, RZ, P1 ;  /* 0x000000ff0300720c */ /* 0x000fe40000f25270 */
[----:B------:R-:W-:Y:S02]  /*1330*/  SHF.R.U32.HI R5, RZ, R5, R8 ;  /* 0x00000005ff057219 */ /* 0x000fe40000011608 */
[----:B------:R-:W-:-:S02]  /*1340*/  PLOP3.LUT P0, PT, P0, P1, PT, 0xf8, 0x8f ;  /* 0x00000000008f781c */ /* 0x000fc40000703f70 */
[----:B------:R-:W-:Y:S02]  /*1350*/  SHF.R.U32.HI R8, RZ, 0x1, R5 ;  /* 0x00000001ff087819 */ /* 0x000fe40000011605 */
[----:B------:R-:W-:-:S04]  /*1360*/  SEL R3, RZ, 0x1, !P0 ;  /* 0x00000001ff037807 */ /* 0x000fc80004000000 */
[----:B------:R-:W-:-:S04]  /*1370*/  LOP3.LUT R10, R3, 0x1, R8, 0xf8, !PT ;  /* 0x00000001030a7812 */ /* 0x000fc800078ef808 */
[----:B------:R-:W-:-:S04]  /*1380*/  LOP3.LUT R5, R10, R5, RZ, 0xc0, !PT ;  /* 0x000000050a057212 */ /* 0x000fc800078ec0ff */
[----:B------:R-:W-:-:S04]  /*1390*/  IADD3 R5, PT, PT, R8, R5, RZ ;  /* 0x0000000508057210 */ /* 0x000fc80007ffe0ff */
[----:B------:R-:W-:Y:S01]  /*13a0*/  LOP3.LUT R0, R5, R0, RZ, 0xfc, !PT ;  /* 0x0000000005007212 */ /* 0x000fe200078efcff */
[----:B------:R-:W-:Y:S06]  /*13b0*/  BRA `(.L_x_23) ;  /* 0x0000000000347947 */ /* 0x000fec0003800000 */
.L_x_22:
[----:B------:R-:W-:-:S04]  /*13c0*/  LOP3.LUT R0, R0, 0x80000000, RZ, 0xc0, !PT ;  /* 0x8000000000007812 */ /* 0x000fc800078ec0ff */
[----:B------:R-:W-:Y:S01]  /*13d0*/  LOP3.LUT R0, R0, 0x7f800000, RZ, 0xfc, !PT ;  /* 0x7f80000000007812 */ /* 0x000fe200078efcff */
[----:B------:R-:W-:Y:S06]  /*13e0*/  BRA `(.L_x_23) ;  /* 0x0000000000287947 */ /* 0x000fec0003800000 */
.L_x_21:
[----:B------:R-:W-:Y:S01]  /*13f0*/  IMAD R0, R9, 0x800000, R0 ;  /* 0x0080000009007824 */ /* 0x000fe200078e0200 */
[----:B------:R-:W-:Y:S06]  /*1400*/  BRA `(.L_x_23) ;  /* 0x0000000000207947 */ /* 0x000fec0003800000 */
.L_x_20:
[----:B------:R-:W-:-:S04]  /*1410*/  LOP3.LUT R0, R3, 0x80000000, R0, 0x48, !PT ;  /* 0x8000000003007812 */ /* 0x000fc800078e4800 */
[----:B------:R-:W-:Y:S01]  /*1420*/  LOP3.LUT R0, R0, 0x7f800000, RZ, 0xfc, !PT ;  /* 0x7f80000000007812 */ /* 0x000fe200078efcff */
[----:B------:R-:W-:Y:S06]  /*1430*/  BRA `(.L_x_23) ;  /* 0x0000000000147947 */ /* 0x000fec0003800000 */
.L_x_19:
[----:B------:R-:W-:Y:S01]  /*1440*/  LOP3.LUT R0, R3, 0x80000000, R0, 0x48, !PT ;  /* 0x8000000003007812 */ /* 0x000fe200078e4800 */
[----:B------:R-:W-:Y:S06]  /*1450*/  BRA `(.L_x_23) ;  /* 0x00000000000c7947 */ /* 0x000fec0003800000 */
.L_x_18:
[----:B------:R-:W0:Y:S01]  /*1460*/  MUFU.RSQ R0, -QNAN ;  /* 0xffc0000000007908 */ /* 0x000e220000001400 */
[----:B------:R-:W-:Y:S05]  /*1470*/  BRA `(.L_x_23) ;  /* 0x0000000000047947 */ /* 0x000fea0003800000 */
.L_x_17:
[----:B------:R-:W-:-:S07]  /*1480*/  FADD.FTZ R0, R0, R3 ;  /* 0x0000000300007221 */ /* 0x000fce0000010000 */
.L_x_23:
[----:B------:R-:W-:-:S04]  /*1490*/  HFMA2 R5, -RZ, RZ, 0, 0 ;  /* 0x00000000ff057431 */ /* 0x000fc800000001ff */
[----:B0-----:R-:W-:Y:S05]  /*14a0*/  RET.REL.NODEC R4 `(_Z29multimodal_fusion_bf16_kernelPK13__nv_bfloat16PKfS1_S3_S1_S3_S3_PS_iiiiiiii) ;  /* 0xffffffe804d47950 */ /* 0x001fea0003c3ffff */
.L_x_24:
[----:B------:R-:W-:-:S00]  /*14b0*/  BRA `(.L_x_24) ;  /* 0xfffffffc00fc7947 */ /* 0x000fc0000383ffff */
[----:B------:R-:W-:-:S00]  /*14c0*/  NOP ;  /* 0x0000000000007918 */ /* 0x000fc00000000000 */
        /* <DEDUP_REMOVED lines=11> */
.L_x_50:


//--------------------- .text._Z29multimodal_fusion_fp32_kernelPKfS0_S0_S0_S0_S0_S0_Pfiiiiiiii --------------------------
	.section	.text._Z29multimodal_fusion_fp32_kernelPKfS0_S0_S0_S0_S0_S0_Pfiiiiiiii,"ax",@progbits
	.align	128
        .global         _Z29multimodal_fusion_fp32_kernelPKfS0_S0_S0_S0_S0_S0_Pfiiiiiiii
        .type           _Z29multimodal_fusion_fp32_kernelPKfS0_S0_S0_S0_S0_S0_Pfiiiiiiii,@function
        .size           _Z29multimodal_fusion_fp32_kernelPKfS0_S0_S0_S0_S0_S0_Pfiiiiiiii,(.L_x_51 - _Z29multimodal_fusion_fp32_kernelPKfS0_S0_S0_S0_S0_S0_Pfiiiiiiii)
        .other          _Z29multimodal_fusion_fp32_kernelPKfS0_S0_S0_S0_S0_S0_Pfiiiiiiii,@"STO_CUDA_ENTRY STV_DEFAULT"
_Z29multimodal_fusion_fp32_kernelPKfS0_S0_S0_S0_S0_S0_Pfiiiiiiii:
.text._Z29multimodal_fusion_fp32_kernelPKfS0_S0_S0_S0_S0_S0_Pfiiiiiiii:
        /* <DEDUP_REMOVED lines=31> */
.L_x_26:
        /* <DEDUP_REMOVED lines=11> */
.L_x_25:
        /* <DEDUP_REMOVED lines=16> */
[----:B------:R-:W-:Y:S05]  /*03a0*/  CALL.REL.NOINC `($__internal_1_$__cuda_sm3x_div_rn_noftz_f32_slowpath) ;  /* 0x0000000800947944 */ /* 0x000fea0003c00000 */
[----:B------:R-:W-:-:S07]  /*03b0*/  IMAD.MOV.U32 R18, RZ, RZ, R0 ;  /* 0x000000ffff127224 */ /* 0x000fce00078e0000 */
.L_x_27:
        /* <DEDUP_REMOVED lines=17> */
.L_x_29:
        /* <DEDUP_REMOVED lines=11> */
.L_x_28:
        /* <DEDUP_REMOVED lines=16> */
[----:B------:R-:W-:Y:S05]  /*0680*/  CALL.REL.NOINC `($__internal_1_$__cuda_sm3x_div_rn_noftz_f32_slowpath) ;  /* 0x0000000400dc7944 */ /* 0x000fea0003c00000 */
[----:B------:R-:W-:-:S07]  /*0690*/  IMAD.MOV.U32 R12, RZ, RZ, R0 ;  /* 0x000000ffff0c7224 */ /* 0x000fce00078e0000 */
.L_x_30:
        /* <DEDUP_REMOVED lines=17> */
.L_x_32:
        /* <DEDUP_REMOVED lines=11> */
.L_x_31:
        /* <DEDUP_REMOVED lines=17> */
[----:B------:R-:W-:-:S07]  /*0970*/  MOV R19, R0 ;  /* 0x0000000000137202 */ /* 0x000fce0000000f00 */
.L_x_33:
        /* <DEDUP_REMOVED lines=16> */
.L_x_36:
[----:B------:R-:W-:-:S04]  /*0a80*/  IMAD R7, R25, R0, R27 ;  /* 0x0000000019077224 */ /* 0x000fc800078e021b */
[----:B--2---:R-:W-:-:S04]  /*0a90*/  IMAD.WIDE R6, R7, 0x4, R4 ;  /* 0x0000000407067825 */ /* 0x004fc800078e0204 */
[----:B------:R-:W-:Y:S02]  /*0aa0*/  IMAD.WIDE R8, R0, 0x4, R6 ;  /* 0x0000000400087825 */ /* 0x000fe400078e0206 */
[----:B------:R-:W2:Y:S04]  /*0ab0*/  LDG.E.CONSTANT R7, desc[UR4][R6.64] ;  /* 0x0000000406077981 */ /* 0x000ea8000c1e9900 */
[----:B------:R-:W2:Y:S01]  /*0ac0*/  LDG.E.CONSTANT R8, desc[UR4][R8.64] ;  /* 0x0000000408087981 */ /* 0x000ea2000c1e9900 */
[----:B---3--:R-:W-:Y:S01]  /*0ad0*/  IADD3 R11, PT, PT, R23, R27, RZ ;  /* 0x0000001b170b7210 */ /* 0x008fe20007ffe0ff */
[----:B0-----:R-:W-:-:S04]  /*0ae0*/  IMAD.IADD R27, R24, 0x1, R27 ;  /* 0x00000001181b7824 */ /* 0x001fc800078e021b */
[----:B-1----:R-:W-:Y:S01]  /*0af0*/  IMAD.WIDE R10, R11, 0x4, R2 ;  /* 0x000000040b0a7825 */ /* 0x002fe200078e0202 */
[----:B------:R-:W-:-:S03]  /*0b00*/  ISETP.GE.AND P2, PT, R27, R0, PT ;  /* 0x000000001b00720c */ /* 0x000fc60003f46270 */
[----:B--2---:R-:W-:-:S04]  /*0b10*/  FADD R26, -R7, R8 ;  /* 0x00000008071a7221 */ /* 0x004fc80000000100 */
[----:B------:R-:W-:-:S05]  /*0b20*/  FFMA R29, R26, R18, R7 ;  /* 0x000000121a1d7223 */ /* 0x000fca0000000007 */
[----:B------:R3:W-:Y:S01]  /*0b30*/  STG.E desc[UR4][R10.64], R29 ;  /* 0x0000001d0a007986 */ /* 0x0007e2000c101904 */
[----:B------:R-:W-:Y:S05]  /*0b40*/  @!P2 BRA `(.L_x_36) ;  /* 0xfffffffc00cca947 */ /* 0x000fea000383ffff */
.L_x_35:
[----:B------:R-:W-:Y:S05]  /*0b50*/  BSYNC.RECONVERGENT B0 ;  /* 0x0000000000007941 */ /* 0x000fea0003800200 */
.L_x_34:
        /* <DEDUP_REMOVED lines=8> */
.L_x_39:
[----:B------:R-:W-:-:S04]  /*0be0*/  IMAD R7, R13, R20, R25 ;  /* 0x000000140d077224 */ /* 0x000fc800078e0219 */
[----:B--2---:R-:W-:-:S04]  /*0bf0*/  IMAD.WIDE R6, R7, 0x4, R4 ;  /* 0x0000000407067825 */ /* 0x004fc800078e0204 */
[----:B------:R-:W-:Y:S02]  /*0c00*/  IMAD.WIDE R8, R20, 0x4, R6 ;  /* 0x0000000414087825 */ /* 0x000fe400078e0206 */
[----:B------:R-:W2:Y:S04]  /*0c10*/  LDG.E.CONSTANT R7, desc[UR4][R6.64] ;  /* 0x0000000406077981 */ /* 0x000ea8000c1e9900 */
[----:B------:R-:W2:Y:S01]  /*0c20*/  LDG.E.CONSTANT R8, desc[UR4][R8.64] ;  /* 0x0000000408087981 */ /* 0x000ea2000c1e9900 */
[----:B---34-:R-:W-:Y:S01]  /*0c30*/  IMAD.IADD R11, R0, 0x1, R25 ;  /* 0x00000001000b7824 */ /* 0x018fe200078e0219 */
[----:B0-----:R-:W-:-:S03]  /*0c40*/  IADD3 R25, PT, PT, R18, R25, RZ ;  /* 0x0000001912197210 */ /* 0x001fc60007ffe0ff */
[----:B-1----:R-:W-:Y:S01]  /*0c50*/  IMAD.WIDE R10, R11, 0x4, R2 ;  /* 0x000000040b0a7825 */ /* 0x002fe200078e0202 */
[----:B------:R-:W-:-:S03]  /*0c60*/  ISETP.GE.AND P0, PT, R25, R20, PT ;  /* 0x000000141900720c */ /* 0x000fc60003f06270 */
[----:B--2---:R-:W-:-:S04]  /*0c70*/  FADD R14, -R7, R8 ;  /* 0x00000008070e7221 */ /* 0x004fc80000000100 */
[----:B------:R-:W-:-:S05]  /*0c80*/  FFMA R27, R14, R12, R7 ;  /* 0x0000000c0e1b7223 */ /* 0x000fca0000000007 */
[----:B------:R4:W-:Y:S01]  /*0c90*/  STG.E desc[UR4][R10.64], R27 ;  /* 0x0000001b0a007986 */ /* 0x0009e2000c101904 */
[----:B------:R-:W-:Y:S05]  /*0ca0*/  @!P0 BRA `(.L_x_39) ;  /* 0xfffffffc00cc8947 */ /* 0x000fea000383ffff */
.L_x_38:
[----:B------:R-:W-:Y:S05]  /*0cb0*/  BSYNC.RECONVERGENT B0 ;  /* 0x0000000000007941 */ /* 0x000fea0003800200 */
.L_x_37:
[----:B------:R-:W-:Y:S05]  /*0cc0*/  @P1 EXIT ;  /* 0x000000000000194d */ /* 0x000fea0003800000 */
[----:B------:R-:W0:Y:S01]  /*0cd0*/  LDC.64 R2, c[0x0][0x3b8] ;  /* 0x0000ee00ff027b82 */ /* 0x000e220000000a00 */
[----:B------:R-:W-:Y:S01]  /*0ce0*/  IMAD.IADD R16, R17, 0x1, R16 ;  /* 0x0000000111107824 */ /* 0x000fe200078e0210 */
[----:B------:R-:W-:Y:S01]  /*0cf0*/  IADD3 R0, PT, PT, R21, R23, RZ ;  /* 0x0000001715007210 */ /* 0x000fe20007ffe0ff */
[----:B------:R-:W1:Y:S05]  /*0d00*/  LDCU UR6, c[0x0][0x360] ;  /* 0x00006c00ff0677ac */ /* 0x000e6a0008000800 */
[----:B------:R-:W2:Y:S02]  /*0d10*/  LDC.64 R4, c[0x0][0x3a0] ;  /* 0x0000e800ff047b82 */ /* 0x000ea40000000a00 */
.L_x_40:
[----:B------:R-:W-:-:S04]  /*0d20*/  IMAD R7, R16, R22, R15 ;  /* 0x0000001610077224 */ /* 0x000fc800078e020f */
[----:B--2---:R-:W-:-:S04]  /*0d30*/  IMAD.WIDE R6, R7, 0x4, R4 ;  /* 0x0000000407067825 */ /* 0x004fc800078e0204 */
[----:B------:R-:W-:Y:S02]  /*0d40*/  IMAD.WIDE R8, R22, 0x4, R6 ;  /* 0x0000000416087825 */ /* 0x000fe400078e0206 */
[----:B------:R-:W2:Y:S04]  /*0d50*/  LDG.E.CONSTANT R6, desc[UR4][R6.64] ;  /* 0x0000000406067981 */ /* 0x000ea8000c1e9900 */
[----:B------:R-:W2:Y:S01]  /*0d60*/  LDG.E.CONSTANT R9, desc[UR4][R8.64] ;  /* 0x0000000408097981 */ /* 0x000ea2000c1e9900 */
[----:B0--34-:R-:W-:Y:S01]  /*0d70*/  IMAD.IADD R11, R0, 0x1, R15 ;  /* 0x00000001000b7824 */ /* 0x019fe200078e020f */
[----:B-1----:R-:W-:-:S03]  /*0d80*/  IADD3 R15, PT, PT, R15, UR6, RZ ;  /* 0x000000060f0f7c10 */ /* 0x002fc6000fffe0ff */
[----:B0-----:R-:W-:Y:S01]  /*0d90*/  IMAD.WIDE R10, R11, 0x4, R2 ;  /* 0x000000040b0a7825 */ /* 0x001fe200078e0202 */
[----:B------:R-:W-:-:S03]  /*0da0*/  ISETP.GE.AND P0, PT, R15, R22, PT ;  /* 0x000000160f00720c */ /* 0x000fc60003f06270 */
[----:B--2---:R-:W-:-:S04]  /*0db0*/  FADD R13, -R6, R9 ;  /* 0x00000009060d7221 */ /* 0x004fc80000000100 */
[----:B------:R-:W-:-:S05]  /*0dc0*/  FFMA R13, R13, R19, R6 ;  /* 0x000000130d0d7223 */ /* 0x000fca0000000006 */
[----:B------:R0:W-:Y:S01]  /*0dd0*/  STG.E desc[UR4][R10.64], R13 ;  /* 0x0000000d0a007986 */ /* 0x0001e2000c101904 */
[----:B------:R-:W-:Y:S05]  /*0de0*/  @!P0 BRA `(.L_x_40) ;  /* 0xfffffffc00cc8947 */ /* 0x000fea000383ffff */
[----:B------:R-:W-:Y:S05]  /*0df0*/  EXIT ;  /* 0x000000000000794d */ /* 0x000fea0003800000 */
        .weak           $__internal_1_$__cuda_sm3x_div_rn_noftz_f32_slowpath
        .type           $__internal_1_$__cuda_sm3x_div_rn_noftz_f32_slowpath,@function
        .size           $__internal_1_$__cuda_sm3x_div_rn_noftz_f32_slowpath,(.L_x_51 - $__internal_1_$__cuda_sm3x_div_rn_noftz_f32_slowpath)
$__internal_1_$__cuda_sm3x_div_rn_noftz_f32_slowpath:
        /* <DEDUP_REMOVED lines=33> */
.L_x_41:
        /* <DEDUP_REMOVED lines=50> */
.L_x_47:
[----:B------:R-:W-:-:S04]  /*1330*/  LOP3.LUT R0, R0, 0x80000000, RZ, 0xc0, !PT ;  /* 0x8000000000007812 */ /* 0x000fc800078ec0ff */
[----:B------:R-:W-:Y:S01]  /*1340*/  LOP3.LUT R0, R0, 0x7f800000, RZ, 0xfc, !PT ;  /* 0x7f80000000007812 */ /* 0x000fe200078efcff */
[----:B------:R-:W-:Y:S06]  /*1350*/  BRA `(.L_x_48) ;  /* 0x0000000000287947 */ /* 0x000fec0003800000 */
.L_x_46:
[----:B------:R-:W-:Y:S01]  /*1360*/  IMAD R0, R9, 0x800000, R0 ;  /* 0x0080000009007824 */ /* 0x000fe200078e0200 */
[----:B------:R-:W-:Y:S06]  /*1370*/  BRA `(.L_x_48) ;  /* 0x0000000000207947 */ /* 0x000fec0003800000 */
.L_x_45:
[----:B------:R-:W-:-:S04]  /*1380*/  LOP3.LUT R0, R3, 0x80000000, R0, 0x48, !PT ;  /* 0x8000000003007812 */ /* 0x000fc800078e4800 */
[----:B------:R-:W-:Y:S01]  /*1390*/  LOP3.LUT R0, R0, 0x7f800000, RZ, 0xfc, !PT ;  /* 0x7f80000000007812 */ /* 0x000fe200078efcff */
[----:B------:R-:W-:Y:S06]  /*13a0*/  BRA `(.L_x_48) ;  /* 0x0000000000147947 */ /* 0x000fec0003800000 */
.L_x_44:
[----:B------:R-:W-:Y:S01]  /*13b0*/  LOP3.LUT R0, R3, 0x80000000, R0, 0x48, !PT ;  /* 0x8000000003007812 */ /* 0x000fe200078e4800 */
[----:B------:R-:W-:Y:S06]  /*13c0*/  BRA `(.L_x_48) ;  /* 0x00000000000c7947 */ /* 0x000fec0003800000 */
.L_x_43:
[----:B------:R-:W0:Y:S01]  /*13d0*/  MUFU.RSQ R0, -QNAN ;  /* 0xffc0000000007908 */ /* 0x000e220000001400 */
[----:B------:R-:W-:Y:S05]  /*13e0*/  BRA `(.L_x_48) ;  /* 0x0000000000047947 */ /* 0x000fea0003800000 */
.L_x_42:
[----:B------:R-:W-:-:S07]  /*13f0*/  FADD.FTZ R0, R0, R3 ;  /* 0x0000000300007221 */ /* 0x000fce0000010000 */
.L_x_48:
[----:B------:R-:W-:-:S04]  /*1400*/  HFMA2 R5, -RZ, RZ, 0, 0 ;  /* 0x00000000ff057431 */ /* 0x000fc800000001ff */
[----:B0-----:R-:W-:Y:S05]  /*1410*/  RET.REL.NODEC R4 `(_Z29multimodal_fusion_fp32_kernelPKfS0_S0_S0_S0_S0_S0_Pfiiiiiiii) ;  /* 0xffffffe804f87950 */ /* 0x001fea0003c3ffff */
.L_x_49:
        /* <DEDUP_REMOVED lines=14> */
.L_x_51:


//--------------------- .nv.shared.reserved.0     --------------------------
	.section	.nv.shared.reserved.0,"aw",@nobits
	.weak		__nv_reservedSMEM_offset_0_alias
	.size		__nv_reservedSMEM_offset_0_alias, 0, 64
	.other		__nv_reservedSMEM_offset_0_alias,@"STO_CUDA_RESERVED_SHARED STV_DEFAULT"
__nv_reservedSMEM_offset_0_alias:
	.zero		0
	.zero		64


//--------------------- .nv.constant0._Z29multimodal_fusion_bf16_kernelPK13__nv_bfloat16PKfS1_S3_S1_S3_S3_PS_iiiiiiii --------------------------
	.section	.nv.constant0._Z29multimodal_fusion_bf16_kernelPK13__nv_bfloat16PKfS1_S3_S1_S3_S3_PS_iiiiiiii,"a",@progbits
	.sectionflags	@""
	.align	4
.nv.constant0._Z29multimodal_fusion_bf16_kernelPK13__nv_bfloat16PKfS1_S3_S1_S3_S3_PS_iiiiiiii:
	.zero		992


//--------------------- .nv.constant0._Z29multimodal_fusion_fp32_kernelPKfS0_S0_S0_S0_S0_S0_Pfiiiiiiii --------------------------
	.section	.nv.constant0._Z29multimodal_fusion_fp32_kernelPKfS0_S0_S0_S0_S0_S0_Pfiiiiiiii,"a",@progbits
	.sectionflags	@""
	.align	4
.nv.constant0._Z29multimodal_fusion_fp32_kernelPKfS0_S0_S0_S0_S0_S0_Pfiiiiiiii:
	.zero		992


//--------------------- SYMBOLS --------------------------

	.type		.nv.reservedSmem.offset0,@object
	.size		.nv.reservedSmem.offset0,0x4
